//
// Generated by NVIDIA NVVM Compiler
//
// Compiler Build ID: CL-36424714
// Cuda compilation tools, release 13.0, V13.0.88
// Based on NVVM 20.0.0
//

.version 9.0
.target sm_100
.address_size 64

	// .globl	_Z21cudaConvolutionMatrixPfS_S_iiii
.extern .func  (.param .b64 func_retval0) malloc
(
	.param .b64 malloc_param_0
)
;

.visible .entry _Z21cudaConvolutionMatrixPfS_S_iiii(
	.param .u64 .ptr .align 1 _Z21cudaConvolutionMatrixPfS_S_iiii_param_0,
	.param .u64 .ptr .align 1 _Z21cudaConvolutionMatrixPfS_S_iiii_param_1,
	.param .u64 .ptr .align 1 _Z21cudaConvolutionMatrixPfS_S_iiii_param_2,
	.param .u32 _Z21cudaConvolutionMatrixPfS_S_iiii_param_3,
	.param .u32 _Z21cudaConvolutionMatrixPfS_S_iiii_param_4,
	.param .u32 _Z21cudaConvolutionMatrixPfS_S_iiii_param_5,
	.param .u32 _Z21cudaConvolutionMatrixPfS_S_iiii_param_6
)
{
	.reg .pred 	%p<33>;
	.reg .b32 	%r<171>;
	.reg .b32 	%f<129>;
	.reg .b64 	%rd<115>;

	ld.param.u64 	%rd10, [_Z21cudaConvolutionMatrixPfS_S_iiii_param_0];
	ld.param.u32 	%r77, [_Z21cudaConvolutionMatrixPfS_S_iiii_param_3];
	ld.param.u32 	%r78, [_Z21cudaConvolutionMatrixPfS_S_iiii_param_4];
	ld.param.u32 	%r79, [_Z21cudaConvolutionMatrixPfS_S_iiii_param_5];
	ld.param.u32 	%r80, [_Z21cudaConvolutionMatrixPfS_S_iiii_param_6];
	cvta.to.global.u64 	%rd1, %rd10;
	mov.u32 	%r1, %ctaid.x;
	mov.u32 	%r2, %tid.x;
	mul.wide.s32 	%rd11, %r78, %r78;
	shl.b64 	%rd12, %rd11, 2;
	{ // callseq 0, 0
	.param .b64 param0;
	st.param.b64 	[param0], %rd12;
	.param .b64 retval0;
	call.uni (retval0), 
	malloc, 
	(
	param0
	);
	ld.param.b64 	%rd13, [retval0];
	} // callseq 0
	{ // callseq 1, 0
	.param .b64 param0;
	st.param.b64 	[param0], %rd12;
	.param .b64 retval0;
	call.uni (retval0), 
	malloc, 
	(
	param0
	);
	ld.param.b64 	%rd14, [retval0];
	} // callseq 1
	min.s32 	%r81, %r79, %r78;
	setp.lt.s32 	%p1, %r81, 1;
	@%p1 bra 	$L__BB0_16;
	and.b32  	%r3, %r78, 7;
	and.b32  	%r4, %r78, 2147483640;
	mov.b32 	%r145, 0;
	mul.wide.s32 	%rd51, %r77, 4;
	mul.wide.u32 	%rd53, %r78, 4;
$L__BB0_2:
	mad.lo.s32 	%r6, %r145, %r77, %r1;
	mul.lo.s32 	%r7, %r145, %r78;
	mov.b32 	%r146, 0;
$L__BB0_3:
	setp.lt.u32 	%p2, %r78, 8;
	add.s32 	%r9, %r146, %r2;
	mov.b32 	%r149, 0;
	@%p2 bra 	$L__BB0_6;
	mov.b32 	%r147, 0;
$L__BB0_5:
	.pragma "nounroll";
	add.s32 	%r86, %r6, %r147;
	mad.lo.s32 	%r87, %r86, %r77, %r9;
	mul.wide.s32 	%rd15, %r87, 4;
	add.s64 	%rd16, %rd1, %rd15;
	ld.global.f32 	%f13, [%rd16];
	add.s32 	%r88, %r147, %r7;
	mad.lo.s32 	%r89, %r88, %r78, %r146;
	mul.wide.s32 	%rd17, %r89, 4;
	add.s64 	%rd18, %rd13, %rd17;
	st.f32 	[%rd18], %f13;
	mul.wide.s32 	%rd19, %r77, 4;
	add.s64 	%rd20, %rd16, %rd19;
	ld.global.f32 	%f14, [%rd20];
	mul.wide.u32 	%rd21, %r78, 4;
	add.s64 	%rd22, %rd18, %rd21;
	st.f32 	[%rd22], %f14;
	add.s64 	%rd23, %rd20, %rd19;
	ld.global.f32 	%f15, [%rd23];
	add.s64 	%rd24, %rd22, %rd21;
	st.f32 	[%rd24], %f15;
	add.s64 	%rd25, %rd23, %rd19;
	ld.global.f32 	%f16, [%rd25];
	add.s64 	%rd26, %rd24, %rd21;
	st.f32 	[%rd26], %f16;
	add.s64 	%rd27, %rd25, %rd19;
	ld.global.f32 	%f17, [%rd27];
	add.s64 	%rd28, %rd26, %rd21;
	st.f32 	[%rd28], %f17;
	add.s64 	%rd29, %rd27, %rd19;
	ld.global.f32 	%f18, [%rd29];
	add.s64 	%rd30, %rd28, %rd21;
	st.f32 	[%rd30], %f18;
	add.s64 	%rd31, %rd29, %rd19;
	ld.global.f32 	%f19, [%rd31];
	add.s64 	%rd32, %rd30, %rd21;
	st.f32 	[%rd32], %f19;
	add.s64 	%rd33, %rd31, %rd19;
	ld.global.f32 	%f20, [%rd33];
	add.s64 	%rd34, %rd32, %rd21;
	st.f32 	[%rd34], %f20;
	add.s32 	%r147, %r147, 8;
	setp.ne.s32 	%p3, %r147, %r4;
	mov.u32 	%r149, %r4;
	@%p3 bra 	$L__BB0_5;
$L__BB0_6:
	setp.eq.s32 	%p4, %r3, 0;
	@%p4 bra 	$L__BB0_14;
	add.s32 	%r90, %r3, -1;
	setp.lt.u32 	%p5, %r90, 3;
	@%p5 bra 	$L__BB0_9;
	add.s32 	%r91, %r6, %r149;
	mad.lo.s32 	%r92, %r91, %r77, %r9;
	mul.wide.s32 	%rd35, %r92, 4;
	add.s64 	%rd36, %rd1, %rd35;
	ld.global.f32 	%f21, [%rd36];
	add.s32 	%r93, %r149, %r7;
	mad.lo.s32 	%r94, %r93, %r78, %r146;
	mul.wide.s32 	%rd37, %r94, 4;
	add.s64 	%rd38, %rd13, %rd37;
	st.f32 	[%rd38], %f21;
	mul.wide.s32 	%rd39, %r77, 4;
	add.s64 	%rd40, %rd36, %rd39;
	ld.global.f32 	%f22, [%rd40];
	mul.wide.u32 	%rd41, %r78, 4;
	add.s64 	%rd42, %rd38, %rd41;
	st.f32 	[%rd42], %f22;
	add.s64 	%rd43, %rd40, %rd39;
	ld.global.f32 	%f23, [%rd43];
	add.s64 	%rd44, %rd42, %rd41;
	st.f32 	[%rd44], %f23;
	add.s64 	%rd45, %rd43, %rd39;
	ld.global.f32 	%f24, [%rd45];
	add.s64 	%rd46, %rd44, %rd41;
	st.f32 	[%rd46], %f24;
	add.s32 	%r149, %r149, 4;
$L__BB0_9:
	and.b32  	%r95, %r78, 3;
	setp.eq.s32 	%p6, %r95, 0;
	@%p6 bra 	$L__BB0_14;
	setp.eq.s32 	%p7, %r95, 1;
	@%p7 bra 	$L__BB0_12;
	add.s32 	%r96, %r6, %r149;
	mad.lo.s32 	%r97, %r96, %r77, %r9;
	mul.wide.s32 	%rd47, %r97, 4;
	add.s64 	%rd48, %rd1, %rd47;
	ld.global.f32 	%f25, [%rd48];
	add.s32 	%r98, %r149, %r7;
	mad.lo.s32 	%r99, %r98, %r78, %r146;
	mul.wide.s32 	%rd49, %r99, 4;
	add.s64 	%rd50, %rd13, %rd49;
	st.f32 	[%rd50], %f25;
	add.s64 	%rd52, %rd48, %rd51;
	ld.global.f32 	%f26, [%rd52];
	add.s64 	%rd54, %rd50, %rd53;
	st.f32 	[%rd54], %f26;
	add.s32 	%r149, %r149, 2;
$L__BB0_12:
	and.b32  	%r100, %r78, 1;
	setp.eq.b32 	%p8, %r100, 1;
	not.pred 	%p9, %p8;
	@%p9 bra 	$L__BB0_14;
	add.s32 	%r101, %r6, %r149;
	mad.lo.s32 	%r102, %r101, %r77, %r9;
	mul.wide.s32 	%rd55, %r102, 4;
	add.s64 	%rd56, %rd1, %rd55;
	ld.global.f32 	%f27, [%rd56];
	add.s32 	%r103, %r149, %r7;
	mad.lo.s32 	%r104, %r103, %r78, %r146;
	mul.wide.s32 	%rd57, %r104, 4;
	add.s64 	%rd58, %rd13, %rd57;
	st.f32 	[%rd58], %f27;
$L__BB0_14:
	add.s32 	%r146, %r146, 1;
	setp.ne.s32 	%p10, %r146, %r78;
	@%p10 bra 	$L__BB0_3;
	add.s32 	%r145, %r145, 1;
	setp.ne.s32 	%p11, %r145, %r79;
	@%p11 bra 	$L__BB0_2;
$L__BB0_16:
	setp.lt.s32 	%p12, %r80, 1;
	@%p12 bra 	$L__BB0_47;
	ld.param.u64 	%rd113, [_Z21cudaConvolutionMatrixPfS_S_iiii_param_2];
	cvta.to.global.u64 	%rd4, %rd113;
	mul.lo.s32 	%r19, %r78, %r78;
	setp.ne.s32 	%p13, %r78, 0;
	@%p13 bra 	$L__BB0_29;
	and.b32  	%r20, %r80, 7;
	setp.lt.u32 	%p25, %r80, 8;
	mov.b32 	%r161, 0;
	@%p25 bra 	$L__BB0_21;
	and.b32  	%r161, %r80, 2147483640;
	neg.s32 	%r159, %r161;
	add.s32 	%r116, %r1, %r77;
	mad.lo.s32 	%r158, %r77, %r116, %r2;
	mul.lo.s32 	%r117, %r77, %r77;
	shl.b32 	%r24, %r117, 3;
	shl.b32 	%r118, %r77, 1;
	add.s32 	%r119, %r1, %r118;
	mad.lo.s32 	%r157, %r77, %r119, %r2;
	mad.lo.s32 	%r120, %r77, 3, %r1;
	mad.lo.s32 	%r156, %r77, %r120, %r2;
	shl.b32 	%r121, %r77, 2;
	add.s32 	%r122, %r1, %r121;
	mad.lo.s32 	%r155, %r77, %r122, %r2;
	mad.lo.s32 	%r123, %r77, 5, %r1;
	mad.lo.s32 	%r154, %r77, %r123, %r2;
	mad.lo.s32 	%r124, %r77, 6, %r1;
	mad.lo.s32 	%r153, %r77, %r124, %r2;
	mad.lo.s32 	%r125, %r77, 7, %r1;
	mad.lo.s32 	%r152, %r77, %r125, %r2;
	mad.lo.s32 	%r151, %r1, %r77, %r2;
$L__BB0_20:
	.pragma "nounroll";
	mul.wide.s32 	%rd81, %r151, 4;
	add.s64 	%rd82, %rd4, %rd81;
	mov.b32 	%r126, 0;
	st.global.u32 	[%rd82], %r126;
	mul.wide.s32 	%rd83, %r158, 4;
	add.s64 	%rd84, %rd4, %rd83;
	st.global.u32 	[%rd84], %r126;
	mul.wide.s32 	%rd85, %r157, 4;
	add.s64 	%rd86, %rd4, %rd85;
	st.global.u32 	[%rd86], %r126;
	mul.wide.s32 	%rd87, %r156, 4;
	add.s64 	%rd88, %rd4, %rd87;
	st.global.u32 	[%rd88], %r126;
	mul.wide.s32 	%rd89, %r155, 4;
	add.s64 	%rd90, %rd4, %rd89;
	st.global.u32 	[%rd90], %r126;
	mul.wide.s32 	%rd91, %r154, 4;
	add.s64 	%rd92, %rd4, %rd91;
	st.global.u32 	[%rd92], %r126;
	mul.wide.s32 	%rd93, %r153, 4;
	add.s64 	%rd94, %rd4, %rd93;
	st.global.u32 	[%rd94], %r126;
	mul.wide.s32 	%rd95, %r152, 4;
	add.s64 	%rd96, %rd4, %rd95;
	st.global.u32 	[%rd96], %r126;
	add.s32 	%r159, %r159, 8;
	add.s32 	%r158, %r158, %r24;
	add.s32 	%r157, %r157, %r24;
	add.s32 	%r156, %r156, %r24;
	add.s32 	%r155, %r155, %r24;
	add.s32 	%r154, %r154, %r24;
	add.s32 	%r153, %r153, %r24;
	add.s32 	%r152, %r152, %r24;
	add.s32 	%r151, %r151, %r24;
	setp.ne.s32 	%p26, %r159, 0;
	@%p26 bra 	$L__BB0_20;
$L__BB0_21:
	setp.eq.s32 	%p27, %r20, 0;
	@%p27 bra 	$L__BB0_47;
	and.b32  	%r51, %r80, 3;
	setp.lt.u32 	%p28, %r20, 4;
	@%p28 bra 	$L__BB0_24;
	mad.lo.s32 	%r127, %r161, %r77, %r1;
	mad.lo.s32 	%r128, %r127, %r77, %r2;
	mul.wide.s32 	%rd97, %r128, 4;
	add.s64 	%rd98, %rd4, %rd97;
	mov.b32 	%r129, 0;
	st.global.u32 	[%rd98], %r129;
	add.s32 	%r130, %r127, %r77;
	mad.lo.s32 	%r131, %r130, %r77, %r2;
	mul.wide.s32 	%rd99, %r131, 4;
	add.s64 	%rd100, %rd4, %rd99;
	st.global.u32 	[%rd100], %r129;
	add.s32 	%r132, %r130, %r77;
	mad.lo.s32 	%r133, %r132, %r77, %r2;
	mul.wide.s32 	%rd101, %r133, 4;
	add.s64 	%rd102, %rd4, %rd101;
	st.global.u32 	[%rd102], %r129;
	add.s32 	%r134, %r132, %r77;
	mad.lo.s32 	%r135, %r134, %r77, %r2;
	mul.wide.s32 	%rd103, %r135, 4;
	add.s64 	%rd104, %rd4, %rd103;
	st.global.u32 	[%rd104], %r129;
	add.s32 	%r161, %r161, 4;
$L__BB0_24:
	setp.eq.s32 	%p29, %r51, 0;
	@%p29 bra 	$L__BB0_47;
	setp.eq.s32 	%p30, %r51, 1;
	@%p30 bra 	$L__BB0_27;
	mad.lo.s32 	%r136, %r161, %r77, %r1;
	mad.lo.s32 	%r137, %r136, %r77, %r2;
	mul.wide.s32 	%rd105, %r137, 4;
	add.s64 	%rd106, %rd4, %rd105;
	mov.b32 	%r138, 0;
	st.global.u32 	[%rd106], %r138;
	add.s32 	%r139, %r136, %r77;
	mad.lo.s32 	%r140, %r139, %r77, %r2;
	mul.wide.s32 	%rd107, %r140, 4;
	add.s64 	%rd108, %rd4, %rd107;
	st.global.u32 	[%rd108], %r138;
	add.s32 	%r161, %r161, 2;
$L__BB0_27:
	and.b32  	%r141, %r80, 1;
	setp.eq.b32 	%p31, %r141, 1;
	not.pred 	%p32, %p31;
	@%p32 bra 	$L__BB0_47;
	mad.lo.s32 	%r142, %r161, %r77, %r1;
	mad.lo.s32 	%r143, %r142, %r77, %r2;
	mul.wide.s32 	%rd109, %r143, 4;
	add.s64 	%rd110, %rd4, %rd109;
	mov.b32 	%r144, 0;
	st.global.u32 	[%rd110], %r144;
	bra.uni 	$L__BB0_47;
$L__BB0_29:
	max.u32 	%r106, %r19, 1;
	and.b32  	%r56, %r106, 13;
	and.b32  	%r57, %r106, 5;
	and.b32  	%r58, %r106, 1;
	and.b32  	%r59, %r106, -4;
	and.b32  	%r60, %r106, -16;
	neg.s32 	%r61, %r59;
	mov.b32 	%r163, 0;
$L__BB0_30:
	setp.lt.u32 	%p14, %r19, 4;
	mul.lo.s32 	%r165, %r19, %r163;
	mov.b32 	%r164, 0;
	@%p14 bra 	$L__BB0_33;
	add.s64 	%rd114, %rd14, 8;
	mov.u32 	%r166, %r61;
$L__BB0_32:
	ld.param.u64 	%rd111, [_Z21cudaConvolutionMatrixPfS_S_iiii_param_1];
	mul.wide.s32 	%rd59, %r165, 4;
	cvta.to.global.u64 	%rd60, %rd111;
	add.s64 	%rd61, %rd60, %rd59;
	ld.global.f32 	%f28, [%rd61];
	st.f32 	[%rd114+-8], %f28;
	ld.global.f32 	%f29, [%rd61+4];
	st.f32 	[%rd114+-4], %f29;
	ld.global.f32 	%f30, [%rd61+8];
	st.f32 	[%rd114], %f30;
	ld.global.f32 	%f31, [%rd61+12];
	st.f32 	[%rd114+4], %f31;
	add.s32 	%r166, %r166, 4;
	add.s32 	%r165, %r165, 4;
	add.s64 	%rd114, %rd114, 16;
	setp.eq.s32 	%p15, %r166, 0;
	mov.u32 	%r164, %r59;
	@%p15 bra 	$L__BB0_33;
	bra.uni 	$L__BB0_32;
$L__BB0_33:
	setp.eq.s32 	%p16, %r58, 0;
	@%p16 bra 	$L__BB0_35;
	ld.param.u64 	%rd112, [_Z21cudaConvolutionMatrixPfS_S_iiii_param_1];
	mad.lo.s32 	%r108, %r19, %r163, %r164;
	cvta.to.global.u64 	%rd62, %rd112;
	mul.wide.s32 	%rd63, %r108, 4;
	add.s64 	%rd64, %rd62, %rd63;
	ld.global.f32 	%f32, [%rd64];
	mul.wide.u32 	%rd65, %r164, 4;
	add.s64 	%rd66, %rd14, %rd65;
	st.f32 	[%rd66], %f32;
$L__BB0_35:
	setp.lt.u32 	%p17, %r19, 16;
	mov.f32 	%f128, 0f00000000;
	mov.b32 	%r169, 0;
	@%p17 bra 	$L__BB0_38;
	mov.f32 	%f128, 0f00000000;
	mov.b32 	%r167, 0;
$L__BB0_37:
	.pragma "nounroll";
	mul.wide.u32 	%rd67, %r167, 4;
	add.s64 	%rd68, %rd14, %rd67;
	ld.f32 	%f36, [%rd68];
	add.s64 	%rd69, %rd13, %rd67;
	ld.f32 	%f37, [%rd69];
	fma.rn.f32 	%f38, %f36, %f37, %f128;
	ld.f32 	%f39, [%rd68+4];
	ld.f32 	%f40, [%rd69+4];
	fma.rn.f32 	%f41, %f39, %f40, %f38;
	ld.f32 	%f42, [%rd68+8];
	ld.f32 	%f43, [%rd69+8];
	fma.rn.f32 	%f44, %f42, %f43, %f41;
	ld.f32 	%f45, [%rd68+12];
	ld.f32 	%f46, [%rd69+12];
	fma.rn.f32 	%f47, %f45, %f46, %f44;
	ld.f32 	%f48, [%rd68+16];
	ld.f32 	%f49, [%rd69+16];
	fma.rn.f32 	%f50, %f48, %f49, %f47;
	ld.f32 	%f51, [%rd68+20];
	ld.f32 	%f52, [%rd69+20];
	fma.rn.f32 	%f53, %f51, %f52, %f50;
	ld.f32 	%f54, [%rd68+24];
	ld.f32 	%f55, [%rd69+24];
	fma.rn.f32 	%f56, %f54, %f55, %f53;
	ld.f32 	%f57, [%rd68+28];
	ld.f32 	%f58, [%rd69+28];
	fma.rn.f32 	%f59, %f57, %f58, %f56;
	ld.f32 	%f60, [%rd68+32];
	ld.f32 	%f61, [%rd69+32];
	fma.rn.f32 	%f62, %f60, %f61, %f59;
	ld.f32 	%f63, [%rd68+36];
	ld.f32 	%f64, [%rd69+36];
	fma.rn.f32 	%f65, %f63, %f64, %f62;
	ld.f32 	%f66, [%rd68+40];
	ld.f32 	%f67, [%rd69+40];
	fma.rn.f32 	%f68, %f66, %f67, %f65;
	ld.f32 	%f69, [%rd68+44];
	ld.f32 	%f70, [%rd69+44];
	fma.rn.f32 	%f71, %f69, %f70, %f68;
	ld.f32 	%f72, [%rd68+48];
	ld.f32 	%f73, [%rd69+48];
	fma.rn.f32 	%f74, %f72, %f73, %f71;
	ld.f32 	%f75, [%rd68+52];
	ld.f32 	%f76, [%rd69+52];
	fma.rn.f32 	%f77, %f75, %f76, %f74;
	ld.f32 	%f78, [%rd68+56];
	ld.f32 	%f79, [%rd69+56];
	fma.rn.f32 	%f80, %f78, %f79, %f77;
	ld.f32 	%f81, [%rd68+60];
	ld.f32 	%f82, [%rd69+60];
	fma.rn.f32 	%f128, %f81, %f82, %f80;
	add.s32 	%r167, %r167, 16;
	setp.ne.s32 	%p18, %r167, %r60;
	mov.u32 	%r169, %r60;
	@%p18 bra 	$L__BB0_37;
$L__BB0_38:
	setp.eq.s32 	%p19, %r56, 0;
	@%p19 bra 	$L__BB0_46;
	add.s32 	%r111, %r56, -1;
	setp.lt.u32 	%p20, %r111, 7;
	@%p20 bra 	$L__BB0_41;
	mul.wide.u32 	%rd70, %r169, 4;
	add.s64 	%rd71, %rd14, %rd70;
	ld.f32 	%f84, [%rd71];
	add.s64 	%rd72, %rd13, %rd70;
	ld.f32 	%f85, [%rd72];
	fma.rn.f32 	%f86, %f84, %f85, %f128;
	ld.f32 	%f87, [%rd71+4];
	ld.f32 	%f88, [%rd72+4];
	fma.rn.f32 	%f89, %f87, %f88, %f86;
	ld.f32 	%f90, [%rd71+8];
	ld.f32 	%f91, [%rd72+8];
	fma.rn.f32 	%f92, %f90, %f91, %f89;
	ld.f32 	%f93, [%rd71+12];
	ld.f32 	%f94, [%rd72+12];
	fma.rn.f32 	%f95, %f93, %f94, %f92;
	ld.f32 	%f96, [%rd71+16];
	ld.f32 	%f97, [%rd72+16];
	fma.rn.f32 	%f98, %f96, %f97, %f95;
	ld.f32 	%f99, [%rd71+20];
	ld.f32 	%f100, [%rd72+20];
	fma.rn.f32 	%f101, %f99, %f100, %f98;
	ld.f32 	%f102, [%rd71+24];
	ld.f32 	%f103, [%rd72+24];
	fma.rn.f32 	%f104, %f102, %f103, %f101;
	ld.f32 	%f105, [%rd71+28];
	ld.f32 	%f106, [%rd72+28];
	fma.rn.f32 	%f128, %f105, %f106, %f104;
	add.s32 	%r169, %r169, 8;
$L__BB0_41:
	setp.eq.s32 	%p21, %r57, 0;
	@%p21 bra 	$L__BB0_46;
	add.s32 	%r112, %r57, -1;
	setp.lt.u32 	%p22, %r112, 3;
	@%p22 bra 	$L__BB0_44;
	mul.wide.u32 	%rd73, %r169, 4;
	add.s64 	%rd74, %rd14, %rd73;
	ld.f32 	%f108, [%rd74];
	add.s64 	%rd75, %rd13, %rd73;
	ld.f32 	%f109, [%rd75];
	fma.rn.f32 	%f110, %f108, %f109, %f128;
	ld.f32 	%f111, [%rd74+4];
	ld.f32 	%f112, [%rd75+4];
	fma.rn.f32 	%f113, %f111, %f112, %f110;
	ld.f32 	%f114, [%rd74+8];
	ld.f32 	%f115, [%rd75+8];
	fma.rn.f32 	%f116, %f114, %f115, %f113;
	ld.f32 	%f117, [%rd74+12];
	ld.f32 	%f118, [%rd75+12];
	fma.rn.f32 	%f128, %f117, %f118, %f116;
	add.s32 	%r169, %r169, 4;
$L__BB0_44:
	setp.eq.s32 	%p23, %r58, 0;
	@%p23 bra 	$L__BB0_46;
	mul.wide.u32 	%rd76, %r169, 4;
	add.s64 	%rd77, %rd14, %rd76;
	ld.f32 	%f119, [%rd77];
	add.s64 	%rd78, %rd13, %rd76;
	ld.f32 	%f120, [%rd78];
	fma.rn.f32 	%f128, %f119, %f120, %f128;
$L__BB0_46:
	mad.lo.s32 	%r113, %r163, %r77, %r1;
	mad.lo.s32 	%r114, %r113, %r77, %r2;
	mul.wide.s32 	%rd79, %r114, 4;
	add.s64 	%rd80, %rd4, %rd79;
	st.global.f32 	[%rd80], %f128;
	add.s32 	%r163, %r163, 1;
	setp.ne.s32 	%p24, %r163, %r80;
	@%p24 bra 	$L__BB0_30;
$L__BB0_47:
	ret;

}
	// .globl	_Z6Conv2dPfS_S_iiii
.visible .entry _Z6Conv2dPfS_S_iiii(
	.param .u64 .ptr .align 1 _Z6Conv2dPfS_S_iiii_param_0,
	.param .u64 .ptr .align 1 _Z6Conv2dPfS_S_iiii_param_1,
	.param .u64 .ptr .align 1 _Z6Conv2dPfS_S_iiii_param_2,
	.param .u32 _Z6Conv2dPfS_S_iiii_param_3,
	.param .u32 _Z6Conv2dPfS_S_iiii_param_4,
	.param .u32 _Z6Conv2dPfS_S_iiii_param_5,
	.param .u32 _Z6Conv2dPfS_S_iiii_param_6
)
{
	.reg .pred 	%p<33>;
	.reg .b32 	%r<180>;
	.reg .b32 	%f<129>;
	.reg .b64 	%rd<115>;

	ld.param.u64 	%rd10, [_Z6Conv2dPfS_S_iiii_param_0];
	ld.param.u32 	%r78, [_Z6Conv2dPfS_S_iiii_param_3];
	ld.param.u32 	%r79, [_Z6Conv2dPfS_S_iiii_param_4];
	ld.param.u32 	%r80, [_Z6Conv2dPfS_S_iiii_param_5];
	ld.param.u32 	%r81, [_Z6Conv2dPfS_S_iiii_param_6];
	cvta.to.global.u64 	%rd1, %rd10;
	sub.s32 	%r82, %r78, %r79;
	add.s32 	%r1, %r82, 1;
	mul.wide.s32 	%rd11, %r79, %r79;
	shl.b64 	%rd12, %rd11, 2;
	{ // callseq 2, 0
	.param .b64 param0;
	st.param.b64 	[param0], %rd12;
	.param .b64 retval0;
	call.uni (retval0), 
	malloc, 
	(
	param0
	);
	ld.param.b64 	%rd13, [retval0];
	} // callseq 2
	{ // callseq 3, 0
	.param .b64 param0;
	st.param.b64 	[param0], %rd12;
	.param .b64 retval0;
	call.uni (retval0), 
	malloc, 
	(
	param0
	);
	ld.param.b64 	%rd14, [retval0];
	} // callseq 3
	mov.u32 	%r2, %ctaid.x;
	mov.u32 	%r3, %tid.x;
	min.s32 	%r83, %r80, %r79;
	setp.lt.s32 	%p1, %r83, 1;
	@%p1 bra 	$L__BB1_16;
	and.b32  	%r4, %r79, 7;
	and.b32  	%r5, %r79, 2147483640;
	mov.b32 	%r154, 0;
	mul.wide.s32 	%rd51, %r78, 4;
	mul.wide.u32 	%rd53, %r79, 4;
$L__BB1_2:
	mad.lo.s32 	%r7, %r154, %r78, %r3;
	mul.lo.s32 	%r8, %r154, %r79;
	mov.b32 	%r155, 0;
$L__BB1_3:
	setp.lt.u32 	%p2, %r79, 8;
	add.s32 	%r10, %r155, %r2;
	mov.b32 	%r158, 0;
	@%p2 bra 	$L__BB1_6;
	mov.b32 	%r156, 0;
$L__BB1_5:
	.pragma "nounroll";
	add.s32 	%r88, %r7, %r156;
	mad.lo.s32 	%r89, %r88, %r78, %r10;
	mul.wide.s32 	%rd15, %r89, 4;
	add.s64 	%rd16, %rd1, %rd15;
	ld.global.f32 	%f13, [%rd16];
	add.s32 	%r90, %r156, %r8;
	mad.lo.s32 	%r91, %r90, %r79, %r155;
	mul.wide.s32 	%rd17, %r91, 4;
	add.s64 	%rd18, %rd13, %rd17;
	st.f32 	[%rd18], %f13;
	mul.wide.s32 	%rd19, %r78, 4;
	add.s64 	%rd20, %rd16, %rd19;
	ld.global.f32 	%f14, [%rd20];
	mul.wide.u32 	%rd21, %r79, 4;
	add.s64 	%rd22, %rd18, %rd21;
	st.f32 	[%rd22], %f14;
	add.s64 	%rd23, %rd20, %rd19;
	ld.global.f32 	%f15, [%rd23];
	add.s64 	%rd24, %rd22, %rd21;
	st.f32 	[%rd24], %f15;
	add.s64 	%rd25, %rd23, %rd19;
	ld.global.f32 	%f16, [%rd25];
	add.s64 	%rd26, %rd24, %rd21;
	st.f32 	[%rd26], %f16;
	add.s64 	%rd27, %rd25, %rd19;
	ld.global.f32 	%f17, [%rd27];
	add.s64 	%rd28, %rd26, %rd21;
	st.f32 	[%rd28], %f17;
	add.s64 	%rd29, %rd27, %rd19;
	ld.global.f32 	%f18, [%rd29];
	add.s64 	%rd30, %rd28, %rd21;
	st.f32 	[%rd30], %f18;
	add.s64 	%rd31, %rd29, %rd19;
	ld.global.f32 	%f19, [%rd31];
	add.s64 	%rd32, %rd30, %rd21;
	st.f32 	[%rd32], %f19;
	add.s64 	%rd33, %rd31, %rd19;
	ld.global.f32 	%f20, [%rd33];
	add.s64 	%rd34, %rd32, %rd21;
	st.f32 	[%rd34], %f20;
	add.s32 	%r156, %r156, 8;
	setp.ne.s32 	%p3, %r156, %r5;
	mov.u32 	%r158, %r5;
	@%p3 bra 	$L__BB1_5;
$L__BB1_6:
	setp.eq.s32 	%p4, %r4, 0;
	@%p4 bra 	$L__BB1_14;
	add.s32 	%r92, %r4, -1;
	setp.lt.u32 	%p5, %r92, 3;
	@%p5 bra 	$L__BB1_9;
	add.s32 	%r93, %r7, %r158;
	mad.lo.s32 	%r94, %r93, %r78, %r10;
	mul.wide.s32 	%rd35, %r94, 4;
	add.s64 	%rd36, %rd1, %rd35;
	ld.global.f32 	%f21, [%rd36];
	add.s32 	%r95, %r158, %r8;
	mad.lo.s32 	%r96, %r95, %r79, %r155;
	mul.wide.s32 	%rd37, %r96, 4;
	add.s64 	%rd38, %rd13, %rd37;
	st.f32 	[%rd38], %f21;
	mul.wide.s32 	%rd39, %r78, 4;
	add.s64 	%rd40, %rd36, %rd39;
	ld.global.f32 	%f22, [%rd40];
	mul.wide.u32 	%rd41, %r79, 4;
	add.s64 	%rd42, %rd38, %rd41;
	st.f32 	[%rd42], %f22;
	add.s64 	%rd43, %rd40, %rd39;
	ld.global.f32 	%f23, [%rd43];
	add.s64 	%rd44, %rd42, %rd41;
	st.f32 	[%rd44], %f23;
	add.s64 	%rd45, %rd43, %rd39;
	ld.global.f32 	%f24, [%rd45];
	add.s64 	%rd46, %rd44, %rd41;
	st.f32 	[%rd46], %f24;
	add.s32 	%r158, %r158, 4;
$L__BB1_9:
	and.b32  	%r97, %r79, 3;
	setp.eq.s32 	%p6, %r97, 0;
	@%p6 bra 	$L__BB1_14;
	setp.eq.s32 	%p7, %r97, 1;
	@%p7 bra 	$L__BB1_12;
	add.s32 	%r98, %r7, %r158;
	mad.lo.s32 	%r99, %r98, %r78, %r10;
	mul.wide.s32 	%rd47, %r99, 4;
	add.s64 	%rd48, %rd1, %rd47;
	ld.global.f32 	%f25, [%rd48];
	add.s32 	%r100, %r158, %r8;
	mad.lo.s32 	%r101, %r100, %r79, %r155;
	mul.wide.s32 	%rd49, %r101, 4;
	add.s64 	%rd50, %rd13, %rd49;
	st.f32 	[%rd50], %f25;
	add.s64 	%rd52, %rd48, %rd51;
	ld.global.f32 	%f26, [%rd52];
	add.s64 	%rd54, %rd50, %rd53;
	st.f32 	[%rd54], %f26;
	add.s32 	%r158, %r158, 2;
$L__BB1_12:
	and.b32  	%r102, %r79, 1;
	setp.eq.b32 	%p8, %r102, 1;
	not.pred 	%p9, %p8;
	@%p9 bra 	$L__BB1_14;
	add.s32 	%r103, %r7, %r158;
	mad.lo.s32 	%r104, %r103, %r78, %r10;
	mul.wide.s32 	%rd55, %r104, 4;
	add.s64 	%rd56, %rd1, %rd55;
	ld.global.f32 	%f27, [%rd56];
	add.s32 	%r105, %r158, %r8;
	mad.lo.s32 	%r106, %r105, %r79, %r155;
	mul.wide.s32 	%rd57, %r106, 4;
	add.s64 	%rd58, %rd13, %rd57;
	st.f32 	[%rd58], %f27;
$L__BB1_14:
	add.s32 	%r155, %r155, 1;
	setp.ne.s32 	%p10, %r155, %r79;
	@%p10 bra 	$L__BB1_3;
	add.s32 	%r154, %r154, 1;
	setp.ne.s32 	%p11, %r154, %r80;
	@%p11 bra 	$L__BB1_2;
$L__BB1_16:
	setp.lt.s32 	%p12, %r81, 1;
	@%p12 bra 	$L__BB1_47;
	ld.param.u64 	%rd113, [_Z6Conv2dPfS_S_iiii_param_2];
	cvta.to.global.u64 	%rd4, %rd113;
	mul.lo.s32 	%r20, %r79, %r79;
	setp.ne.s32 	%p13, %r79, 0;
	@%p13 bra 	$L__BB1_29;
	and.b32  	%r21, %r81, 7;
	setp.lt.u32 	%p25, %r81, 8;
	mov.b32 	%r170, 0;
	@%p25 bra 	$L__BB1_21;
	and.b32  	%r170, %r81, 2147483640;
	neg.s32 	%r168, %r170;
	add.s32 	%r118, %r3, %r78;
	mad.lo.s32 	%r119, %r1, %r118, %r1;
	add.s32 	%r167, %r2, %r119;
	mul.lo.s32 	%r120, %r1, %r1;
	shl.b32 	%r25, %r120, 3;
	shl.b32 	%r121, %r78, 1;
	add.s32 	%r122, %r3, %r121;
	add.s32 	%r123, %r122, 2;
	mad.lo.s32 	%r166, %r123, %r1, %r2;
	mad.lo.s32 	%r124, %r78, 3, %r3;
	add.s32 	%r125, %r124, 3;
	mad.lo.s32 	%r165, %r125, %r1, %r2;
	shl.b32 	%r126, %r78, 2;
	add.s32 	%r127, %r3, %r126;
	add.s32 	%r128, %r127, 4;
	mad.lo.s32 	%r164, %r128, %r1, %r2;
	mad.lo.s32 	%r129, %r78, 5, %r3;
	add.s32 	%r130, %r129, 5;
	mad.lo.s32 	%r163, %r130, %r1, %r2;
	mad.lo.s32 	%r131, %r78, 6, %r3;
	add.s32 	%r132, %r131, 6;
	mad.lo.s32 	%r162, %r132, %r1, %r2;
	mad.lo.s32 	%r133, %r78, 7, %r3;
	add.s32 	%r134, %r133, 7;
	mad.lo.s32 	%r161, %r134, %r1, %r2;
	mad.lo.s32 	%r160, %r3, %r1, %r2;
$L__BB1_20:
	.pragma "nounroll";
	mul.wide.s32 	%rd81, %r160, 4;
	add.s64 	%rd82, %rd4, %rd81;
	mov.b32 	%r135, 0;
	st.global.u32 	[%rd82], %r135;
	mul.wide.s32 	%rd83, %r167, 4;
	add.s64 	%rd84, %rd4, %rd83;
	st.global.u32 	[%rd84], %r135;
	mul.wide.s32 	%rd85, %r166, 4;
	add.s64 	%rd86, %rd4, %rd85;
	st.global.u32 	[%rd86], %r135;
	mul.wide.s32 	%rd87, %r165, 4;
	add.s64 	%rd88, %rd4, %rd87;
	st.global.u32 	[%rd88], %r135;
	mul.wide.s32 	%rd89, %r164, 4;
	add.s64 	%rd90, %rd4, %rd89;
	st.global.u32 	[%rd90], %r135;
	mul.wide.s32 	%rd91, %r163, 4;
	add.s64 	%rd92, %rd4, %rd91;
	st.global.u32 	[%rd92], %r135;
	mul.wide.s32 	%rd93, %r162, 4;
	add.s64 	%rd94, %rd4, %rd93;
	st.global.u32 	[%rd94], %r135;
	mul.wide.s32 	%rd95, %r161, 4;
	add.s64 	%rd96, %rd4, %rd95;
	st.global.u32 	[%rd96], %r135;
	add.s32 	%r168, %r168, 8;
	add.s32 	%r167, %r167, %r25;
	add.s32 	%r166, %r166, %r25;
	add.s32 	%r165, %r165, %r25;
	add.s32 	%r164, %r164, %r25;
	add.s32 	%r163, %r163, %r25;
	add.s32 	%r162, %r162, %r25;
	add.s32 	%r161, %r161, %r25;
	add.s32 	%r160, %r160, %r25;
	setp.ne.s32 	%p26, %r168, 0;
	@%p26 bra 	$L__BB1_20;
$L__BB1_21:
	setp.eq.s32 	%p27, %r21, 0;
	@%p27 bra 	$L__BB1_47;
	and.b32  	%r52, %r81, 3;
	setp.lt.u32 	%p28, %r21, 4;
	@%p28 bra 	$L__BB1_24;
	mad.lo.s32 	%r136, %r170, %r1, %r3;
	mad.lo.s32 	%r137, %r136, %r1, %r2;
	mul.wide.s32 	%rd97, %r137, 4;
	add.s64 	%rd98, %rd4, %rd97;
	mov.b32 	%r138, 0;
	st.global.u32 	[%rd98], %r138;
	add.s32 	%r139, %r136, %r1;
	mad.lo.s32 	%r140, %r139, %r1, %r2;
	mul.wide.s32 	%rd99, %r140, 4;
	add.s64 	%rd100, %rd4, %rd99;
	st.global.u32 	[%rd100], %r138;
	add.s32 	%r141, %r139, %r1;
	mad.lo.s32 	%r142, %r141, %r1, %r2;
	mul.wide.s32 	%rd101, %r142, 4;
	add.s64 	%rd102, %rd4, %rd101;
	st.global.u32 	[%rd102], %r138;
	add.s32 	%r143, %r141, %r1;
	mad.lo.s32 	%r144, %r143, %r1, %r2;
	mul.wide.s32 	%rd103, %r144, 4;
	add.s64 	%rd104, %rd4, %rd103;
	st.global.u32 	[%rd104], %r138;
	add.s32 	%r170, %r170, 4;
$L__BB1_24:
	setp.eq.s32 	%p29, %r52, 0;
	@%p29 bra 	$L__BB1_47;
	setp.eq.s32 	%p30, %r52, 1;
	@%p30 bra 	$L__BB1_27;
	mad.lo.s32 	%r145, %r170, %r1, %r3;
	mad.lo.s32 	%r146, %r145, %r1, %r2;
	mul.wide.s32 	%rd105, %r146, 4;
	add.s64 	%rd106, %rd4, %rd105;
	mov.b32 	%r147, 0;
	st.global.u32 	[%rd106], %r147;
	add.s32 	%r148, %r145, %r1;
	mad.lo.s32 	%r149, %r148, %r1, %r2;
	mul.wide.s32 	%rd107, %r149, 4;
	add.s64 	%rd108, %rd4, %rd107;
	st.global.u32 	[%rd108], %r147;
	add.s32 	%r170, %r170, 2;
$L__BB1_27:
	and.b32  	%r150, %r81, 1;
	setp.eq.b32 	%p31, %r150, 1;
	not.pred 	%p32, %p31;
	@%p32 bra 	$L__BB1_47;
	mad.lo.s32 	%r151, %r170, %r1, %r3;
	mad.lo.s32 	%r152, %r151, %r1, %r2;
	mul.wide.s32 	%rd109, %r152, 4;
	add.s64 	%rd110, %rd4, %rd109;
	mov.b32 	%r153, 0;
	st.global.u32 	[%rd110], %r153;
	bra.uni 	$L__BB1_47;
$L__BB1_29:
	max.u32 	%r108, %r20, 1;
	and.b32  	%r57, %r108, 13;
	and.b32  	%r58, %r108, 5;
	and.b32  	%r59, %r108, 1;
	and.b32  	%r60, %r108, -4;
	and.b32  	%r61, %r108, -16;
	neg.s32 	%r62, %r60;
	mov.b32 	%r172, 0;
$L__BB1_30:
	setp.lt.u32 	%p14, %r20, 4;
	mul.lo.s32 	%r174, %r20, %r172;
	mov.b32 	%r173, 0;
	@%p14 bra 	$L__BB1_33;
	add.s64 	%rd114, %rd14, 8;
	mov.u32 	%r175, %r62;
$L__BB1_32:
	ld.param.u64 	%rd111, [_Z6Conv2dPfS_S_iiii_param_1];
	mul.wide.s32 	%rd59, %r174, 4;
	cvta.to.global.u64 	%rd60, %rd111;
	add.s64 	%rd61, %rd60, %rd59;
	ld.global.f32 	%f28, [%rd61];
	st.f32 	[%rd114+-8], %f28;
	ld.global.f32 	%f29, [%rd61+4];
	st.f32 	[%rd114+-4], %f29;
	ld.global.f32 	%f30, [%rd61+8];
	st.f32 	[%rd114], %f30;
	ld.global.f32 	%f31, [%rd61+12];
	st.f32 	[%rd114+4], %f31;
	add.s32 	%r175, %r175, 4;
	add.s32 	%r174, %r174, 4;
	add.s64 	%rd114, %rd114, 16;
	setp.eq.s32 	%p15, %r175, 0;
	mov.u32 	%r173, %r60;
	@%p15 bra 	$L__BB1_33;
	bra.uni 	$L__BB1_32;
$L__BB1_33:
	setp.eq.s32 	%p16, %r59, 0;
	@%p16 bra 	$L__BB1_35;
	ld.param.u64 	%rd112, [_Z6Conv2dPfS_S_iiii_param_1];
	mad.lo.s32 	%r110, %r20, %r172, %r173;
	cvta.to.global.u64 	%rd62, %rd112;
	mul.wide.s32 	%rd63, %r110, 4;
	add.s64 	%rd64, %rd62, %rd63;
	ld.global.f32 	%f32, [%rd64];
	mul.wide.u32 	%rd65, %r173, 4;
	add.s64 	%rd66, %rd14, %rd65;
	st.f32 	[%rd66], %f32;
$L__BB1_35:
	setp.lt.u32 	%p17, %r20, 16;
	mov.f32 	%f128, 0f00000000;
	mov.b32 	%r178, 0;
	@%p17 bra 	$L__BB1_38;
	mov.f32 	%f128, 0f00000000;
	mov.b32 	%r176, 0;
$L__BB1_37:
	.pragma "nounroll";
	mul.wide.u32 	%rd67, %r176, 4;
	add.s64 	%rd68, %rd13, %rd67;
	ld.f32 	%f36, [%rd68];
	add.s64 	%rd69, %rd14, %rd67;
	ld.f32 	%f37, [%rd69];
	fma.rn.f32 	%f38, %f36, %f37, %f128;
	ld.f32 	%f39, [%rd68+4];
	ld.f32 	%f40, [%rd69+4];
	fma.rn.f32 	%f41, %f39, %f40, %f38;
	ld.f32 	%f42, [%rd68+8];
	ld.f32 	%f43, [%rd69+8];
	fma.rn.f32 	%f44, %f42, %f43, %f41;
	ld.f32 	%f45, [%rd68+12];
	ld.f32 	%f46, [%rd69+12];
	fma.rn.f32 	%f47, %f45, %f46, %f44;
	ld.f32 	%f48, [%rd68+16];
	ld.f32 	%f49, [%rd69+16];
	fma.rn.f32 	%f50, %f48, %f49, %f47;
	ld.f32 	%f51, [%rd68+20];
	ld.f32 	%f52, [%rd69+20];
	fma.rn.f32 	%f53, %f51, %f52, %f50;
	ld.f32 	%f54, [%rd68+24];
	ld.f32 	%f55, [%rd69+24];
	fma.rn.f32 	%f56, %f54, %f55, %f53;
	ld.f32 	%f57, [%rd68+28];
	ld.f32 	%f58, [%rd69+28];
	fma.rn.f32 	%f59, %f57, %f58, %f56;
	ld.f32 	%f60, [%rd68+32];
	ld.f32 	%f61, [%rd69+32];
	fma.rn.f32 	%f62, %f60, %f61, %f59;
	ld.f32 	%f63, [%rd68+36];
	ld.f32 	%f64, [%rd69+36];
	fma.rn.f32 	%f65, %f63, %f64, %f62;
	ld.f32 	%f66, [%rd68+40];
	ld.f32 	%f67, [%rd69+40];
	fma.rn.f32 	%f68, %f66, %f67, %f65;
	ld.f32 	%f69, [%rd68+44];
	ld.f32 	%f70, [%rd69+44];
	fma.rn.f32 	%f71, %f69, %f70, %f68;
	ld.f32 	%f72, [%rd68+48];
	ld.f32 	%f73, [%rd69+48];
	fma.rn.f32 	%f74, %f72, %f73, %f71;
	ld.f32 	%f75, [%rd68+52];
	ld.f32 	%f76, [%rd69+52];
	fma.rn.f32 	%f77, %f75, %f76, %f74;
	ld.f32 	%f78, [%rd68+56];
	ld.f32 	%f79, [%rd69+56];
	fma.rn.f32 	%f80, %f78, %f79, %f77;
	ld.f32 	%f81, [%rd68+60];
	ld.f32 	%f82, [%rd69+60];
	fma.rn.f32 	%f128, %f81, %f82, %f80;
	add.s32 	%r176, %r176, 16;
	setp.ne.s32 	%p18, %r176, %r61;
	mov.u32 	%r178, %r61;
	@%p18 bra 	$L__BB1_37;
$L__BB1_38:
	setp.eq.s32 	%p19, %r57, 0;
	@%p19 bra 	$L__BB1_46;
	add.s32 	%r113, %r57, -1;
	setp.lt.u32 	%p20, %r113, 7;
	@%p20 bra 	$L__BB1_41;
	mul.wide.u32 	%rd70, %r178, 4;
	add.s64 	%rd71, %rd13, %rd70;
	ld.f32 	%f84, [%rd71];
	add.s64 	%rd72, %rd14, %rd70;
	ld.f32 	%f85, [%rd72];
	fma.rn.f32 	%f86, %f84, %f85, %f128;
	ld.f32 	%f87, [%rd71+4];
	ld.f32 	%f88, [%rd72+4];
	fma.rn.f32 	%f89, %f87, %f88, %f86;
	ld.f32 	%f90, [%rd71+8];
	ld.f32 	%f91, [%rd72+8];
	fma.rn.f32 	%f92, %f90, %f91, %f89;
	ld.f32 	%f93, [%rd71+12];
	ld.f32 	%f94, [%rd72+12];
	fma.rn.f32 	%f95, %f93, %f94, %f92;
	ld.f32 	%f96, [%rd71+16];
	ld.f32 	%f97, [%rd72+16];
	fma.rn.f32 	%f98, %f96, %f97, %f95;
	ld.f32 	%f99, [%rd71+20];
	ld.f32 	%f100, [%rd72+20];
	fma.rn.f32 	%f101, %f99, %f100, %f98;
	ld.f32 	%f102, [%rd71+24];
	ld.f32 	%f103, [%rd72+24];
	fma.rn.f32 	%f104, %f102, %f103, %f101;
	ld.f32 	%f105, [%rd71+28];
	ld.f32 	%f106, [%rd72+28];
	fma.rn.f32 	%f128, %f105, %f106, %f104;
	add.s32 	%r178, %r178, 8;
$L__BB1_41:
	setp.eq.s32 	%p21, %r58, 0;
	@%p21 bra 	$L__BB1_46;
	add.s32 	%r114, %r58, -1;
	setp.lt.u32 	%p22, %r114, 3;
	@%p22 bra 	$L__BB1_44;
	mul.wide.u32 	%rd73, %r178, 4;
	add.s64 	%rd74, %rd13, %rd73;
	ld.f32 	%f108, [%rd74];
	add.s64 	%rd75, %rd14, %rd73;
	ld.f32 	%f109, [%rd75];
	fma.rn.f32 	%f110, %f108, %f109, %f128;
	ld.f32 	%f111, [%rd74+4];
	ld.f32 	%f112, [%rd75+4];
	fma.rn.f32 	%f113, %f111, %f112, %f110;
	ld.f32 	%f114, [%rd74+8];
	ld.f32 	%f115, [%rd75+8];
	fma.rn.f32 	%f116, %f114, %f115, %f113;
	ld.f32 	%f117, [%rd74+12];
	ld.f32 	%f118, [%rd75+12];
	fma.rn.f32 	%f128, %f117, %f118, %f116;
	add.s32 	%r178, %r178, 4;
$L__BB1_44:
	setp.eq.s32 	%p23, %r59, 0;
	@%p23 bra 	$L__BB1_46;
	mul.wide.u32 	%rd76, %r178, 4;
	add.s64 	%rd77, %rd13, %rd76;
	ld.f32 	%f119, [%rd77];
	add.s64 	%rd78, %rd14, %rd76;
	ld.f32 	%f120, [%rd78];
	fma.rn.f32 	%f128, %f119, %f120, %f128;
$L__BB1_46:
	mad.lo.s32 	%r115, %r172, %r1, %r3;
	mad.lo.s32 	%r116, %r115, %r1, %r2;
	mul.wide.s32 	%rd79, %r116, 4;
	add.s64 	%rd80, %rd4, %rd79;
	st.global.f32 	[%rd80], %f128;
	add.s32 	%r172, %r172, 1;
	setp.ne.s32 	%p24, %r172, %r81;
	@%p24 bra 	$L__BB1_30;
$L__BB1_47:
	ret;

}


// ===== COMPILED SASS (sm_100) =====

	.target	sm_100

	.elftype	@"ET_EXEC"


//--------------------- .note.nv.tkinfo           --------------------------
	.section	.note.nv.tkinfo,"",@"SHT_NOTE"
	.sectionflags	@"SHF_NOTE_NV_TKINFO"
	.tkinfo
        /*0018*/ 	.word	0x00000002
        /*0030*/ 	.string	""
        /*0030*/ 	.string	"ptxas"
        /*0030*/ 	.string	"Cuda compilation tools, release 13.0, V13.0.88"
        /*0030*/ 	.string	"Build cuda_13.0.r13.0/compiler.36424714_0"
        /*0030*/ 	.string	"-arch sm_100 -m 64 "



//--------------------- .note.nv.cuinfo           --------------------------
	.section	.note.nv.cuinfo,"",@"SHT_NOTE"
	.sectionflags	@"SHF_NOTE_NV_CUINFO"
        /*0018*/ 	.short	0x0002
        /*001a*/ 	.short	0x0064
        /*001c*/ 	.short	0x0082
	.zero		2


//--------------------- .nv.info                  --------------------------
	.section	.nv.info,"",@"SHT_CUDA_INFO"
	.align	4


	//----- nvinfo : EIATTR_REGCOUNT
	.align		4
        /*0000*/ 	.byte	0x04, 0x2f
        /*0002*/ 	.short	(.L_1 - .L_0)
	.align		4
.L_0:
        /*0004*/ 	.word	index@(_Z21cudaConvolutionMatrixPfS_S_iiii)
        /*0008*/ 	.word	0x00000020


	//----- nvinfo : EIATTR_FRAME_SIZE
	.align		4
.L_1:
        /*000c*/ 	.byte	0x04, 0x11
        /*000e*/ 	.short	(.L_3 - .L_2)
	.align		4
.L_2:
        /*0010*/ 	.word	index@(_Z21cudaConvolutionMatrixPfS_S_iiii)
        /*0014*/ 	.word	0x00000000


	//----- nvinfo : EIATTR_REGCOUNT
	.align		4
.L_3:
        /*0018*/ 	.byte	0x04, 0x2f
        /*001a*/ 	.short	(.L_5 - .L_4)
	.align		4
.L_4:
        /*001c*/ 	.word	index@(_Z6Conv2dPfS_S_iiii)
        /*0020*/ 	.word	0x00000020


	//----- nvinfo : EIATTR_FRAME_SIZE
	.align		4
.L_5:
        /*0024*/ 	.byte	0x04, 0x11
        /*0026*/ 	.short	(.L_7 - .L_6)
	.align		4
.L_6:
        /*0028*/ 	.word	index@(_Z6Conv2dPfS_S_iiii)
        /*002c*/ 	.word	0x00000000


	//----- nvinfo : EIATTR_MIN_STACK_SIZE
	.align		4
.L_7:
        /*0030*/ 	.byte	0x04, 0x12
        /*0032*/ 	.short	(.L_9 - .L_8)
	.align		4
.L_8:
        /*0034*/ 	.word	index@(_Z6Conv2dPfS_S_iiii)
        /*0038*/ 	.word	0x00000000


	//----- nvinfo : EIATTR_MIN_STACK_SIZE
	.align		4
.L_9:
        /*003c*/ 	.byte	0x04, 0x12
        /*003e*/ 	.short	(.L_11 - .L_10)
	.align		4
.L_10:
        /*0040*/ 	.word	index@(_Z21cudaConvolutionMatrixPfS_S_iiii)
        /*0044*/ 	.word	0x00000000
.L_11:


//--------------------- .nv.compat                --------------------------
	.section	.nv.compat,"",@"SHT_CUDA_COMPAT_INFO"
	.align	4
        /*0000*/ 	.byte	0x02, 0x09, 0x00, 0x00, 0x02, 0x02, 0x01, 0x00, 0x02, 0x05, 0x05, 0x00, 0x03, 0x07, 0x01, 0x01
        /*0010*/ 	.byte	0x02, 0x03, 0x00, 0x00, 0x02, 0x06, 0x01, 0x00, 0x04, 0x0b, 0x08, 0x00, 0x09, 0x00, 0x00, 0x00
        /*0020*/ 	.byte	0x00, 0x00, 0x00, 0x00


//--------------------- .nv.info._Z6Conv2dPfS_S_iiii --------------------------
	.section	.nv.info._Z6Conv2dPfS_S_iiii,"",@"SHT_CUDA_INFO"
	.sectionflags	@""
	.align	4


	//----- nvinfo : EIATTR_CUDA_API_VERSION
	.align		4
        /*0000*/ 	.byte	0x04, 0x37
        /*0002*/ 	.short	(.L_13 - .L_12)
.L_12:
        /*0004*/ 	.word	0x00000082


	//----- nvinfo : EIATTR_KPARAM_INFO
	.align		4
.L_13:
        /*0008*/ 	.byte	0x04, 0x17
        /*000a*/ 	.short	(.L_15 - .L_14)
.L_14:
        /*000c*/ 	.word	0x00000000
        /*0010*/ 	.short	0x0006
        /*0012*/ 	.short	0x0024
        /*0014*/ 	.byte	0x00, 0xf0, 0x11, 0x00


	//----- nvinfo : EIATTR_KPARAM_INFO
	.align		4
.L_15:
        /*0018*/ 	.byte	0x04, 0x17
        /*001a*/ 	.short	(.L_17 - .L_16)
.L_16:
        /*001c*/ 	.word	0x00000000
        /*0020*/ 	.short	0x0005
        /*0022*/ 	.short	0x0020
        /*0024*/ 	.byte	0x00, 0xf0, 0x11, 0x00


	//----- nvinfo : EIATTR_KPARAM_INFO
	.align		4
.L_17:
        /*0028*/ 	.byte	0x04, 0x17
        /*002a*/ 	.short	(.L_19 - .L_18)
.L_18:
        /*002c*/ 	.word	0x00000000
        /*0030*/ 	.short	0x0004
        /*0032*/ 	.short	0x001c
        /*0034*/ 	.byte	0x00, 0xf0, 0x11, 0x00


	//----- nvinfo : EIATTR_KPARAM_INFO
	.align		4
.L_19:
        /*0038*/ 	.byte	0x04, 0x17
        /*003a*/ 	.short	(.L_21 - .L_20)
.L_20:
        /*003c*/ 	.word	0x00000000
        /*0040*/ 	.short	0x0003
        /*0042*/ 	.short	0x0018
        /*0044*/ 	.byte	0x00, 0xf0, 0x11, 0x00


	//----- nvinfo : EIATTR_KPARAM_INFO
	.align		4
.L_21:
        /*0048*/ 	.byte	0x04, 0x17
        /*004a*/ 	.short	(.L_23 - .L_22)
.L_22:
        /*004c*/ 	.word	0x00000000
        /*0050*/ 	.short	0x0002
        /*0052*/ 	.short	0x0010
        /*0054*/ 	.byte	0x00, 0xf5, 0x21, 0x00


	//----- nvinfo : EIATTR_KPARAM_INFO
	.align		4
.L_23:
        /*0058*/ 	.byte	0x04, 0x17
        /*005a*/ 	.short	(.L_25 - .L_24)
.L_24:
        /*005c*/ 	.word	0x00000000
        /*0060*/ 	.short	0x0001
        /*0062*/ 	.short	0x0008
        /*0064*/ 	.byte	0x00, 0xf5, 0x21, 0x00


	//----- nvinfo : EIATTR_KPARAM_INFO
	.align		4
.L_25:
        /*0068*/ 	.byte	0x04, 0x17
        /*006a*/ 	.short	(.L_27 - .L_26)
.L_26:
        /*006c*/ 	.word	0x00000000
        /*0070*/ 	.short	0x0000
        /*0072*/ 	.short	0x0000
        /*0074*/ 	.byte	0x00, 0xf5, 0x21, 0x00


	//----- nvinfo : EIATTR_SPARSE_MMA_MASK
	.align		4
.L_27:
        /*0078*/ 	.byte	0x03, 0x50
        /*007a*/ 	.short	0x0000


	//----- nvinfo : EIATTR_MAXREG_COUNT
	.align		4
        /*007c*/ 	.byte	0x03, 0x1b
        /*007e*/ 	.short	0x00ff


	//----- nvinfo : EIATTR_EXTERNS
	.align		4
        /*0080*/ 	.byte	0x04, 0x0f
        /*0082*/ 	.short	(.L_29 - .L_28)


	//   ....[0]....
	.align		4
.L_28:
        /*0084*/ 	.word	index@(malloc)


	//----- nvinfo : EIATTR_MERCURY_ISA_VERSION
	.align		4
.L_29:
        /*0088*/ 	.byte	0x03, 0x5f
        /*008a*/ 	.short	0x0101


	//----- nvinfo : EIATTR_VRC_CTA_INIT_COUNT
	.align		4
        /*008c*/ 	.byte	0x02, 0x4a
	.zero		1
	.zero		1


	//----- nvinfo : EIATTR_SYSCALL_OFFSETS
	.align		4
        /*0090*/ 	.byte	0x04, 0x46
        /*0092*/ 	.short	(.L_31 - .L_30)


	//   ....[0]....
.L_30:
        /*0094*/ 	.word	0x000000a0


	//   ....[1]....
        /*0098*/ 	.word	0x00000110


	//----- nvinfo : EIATTR_EXIT_INSTR_OFFSETS
	.align		4
.L_31:
        /*009c*/ 	.byte	0x04, 0x1c
        /*009e*/ 	.short	(.L_33 - .L_32)


	//   ....[0]....
.L_32:
        /*00a0*/ 	.word	0x00000ae0


	//   ....[1]....
        /*00a4*/ 	.word	0x00000fc0


	//   ....[2]....
        /*00a8*/ 	.word	0x000011b0


	//   ....[3]....
        /*00ac*/ 	.word	0x000012e0


	//   ....[4]....
        /*00b0*/ 	.word	0x00001360


	//   ....[5]....
        /*00b4*/ 	.word	0x00002160


	//----- nvinfo : EIATTR_CRS_STACK_SIZE
	.align		4
.L_33:
        /*00b8*/ 	.byte	0x04, 0x1e
        /*00ba*/ 	.short	(.L_35 - .L_34)
.L_34:
        /*00bc*/ 	.word	0x00000000


	//----- nvinfo : EIATTR_CBANK_PARAM_SIZE
	.align		4
.L_35:
        /*00c0*/ 	.byte	0x03, 0x19
        /*00c2*/ 	.short	0x0028


	//----- nvinfo : EIATTR_PARAM_CBANK
	.align		4
        /*00c4*/ 	.byte	0x04, 0x0a
        /*00c6*/ 	.short	(.L_37 - .L_36)
	.align		4
.L_36:
        /*00c8*/ 	.word	index@(.nv.constant0._Z6Conv2dPfS_S_iiii)
        /*00cc*/ 	.short	0x0380
        /*00ce*/ 	.short	0x0028


	//----- nvinfo : EIATTR_SW_WAR
	.align		4
.L_37:
        /*00d0*/ 	.byte	0x04, 0x36
        /*00d2*/ 	.short	(.L_39 - .L_38)
.L_38:
        /*00d4*/ 	.word	0x00000008
.L_39:


//--------------------- .nv.info._Z21cudaConvolutionMatrixPfS_S_iiii --------------------------
	.section	.nv.info._Z21cudaConvolutionMatrixPfS_S_iiii,"",@"SHT_CUDA_INFO"
	.sectionflags	@""
	.align	4


	//----- nvinfo : EIATTR_CUDA_API_VERSION
	.align		4
        /*0000*/ 	.byte	0x04, 0x37
        /*0002*/ 	.short	(.L_41 - .L_40)
.L_40:
        /*0004*/ 	.word	0x00000082


	//----- nvinfo : EIATTR_KPARAM_INFO
	.align		4
.L_41:
        /*0008*/ 	.byte	0x04, 0x17
        /*000a*/ 	.short	(.L_43 - .L_42)
.L_42:
        /*000c*/ 	.word	0x00000000
        /*0010*/ 	.short	0x0006
        /*0012*/ 	.short	0x0024
        /*0014*/ 	.byte	0x00, 0xf0, 0x11, 0x00


	//----- nvinfo : EIATTR_KPARAM_INFO
	.align		4
.L_43:
        /*0018*/ 	.byte	0x04, 0x17
        /*001a*/ 	.short	(.L_45 - .L_44)
.L_44:
        /*001c*/ 	.word	0x00000000
        /*0020*/ 	.short	0x0005
        /*0022*/ 	.short	0x0020
        /*0024*/ 	.byte	0x00, 0xf0, 0x11, 0x00


	//----- nvinfo : EIATTR_KPARAM_INFO
	.align		4
.L_45:
        /*0028*/ 	.byte	0x04, 0x17
        /*002a*/ 	.short	(.L_47 - .L_46)
.L_46:
        /*002c*/ 	.word	0x00000000
        /*0030*/ 	.short	0x0004
        /*0032*/ 	.short	0x001c
        /*0034*/ 	.byte	0x00, 0xf0, 0x11, 0x00


	//----- nvinfo : EIATTR_KPARAM_INFO
	.align		4
.L_47:
        /*0038*/ 	.byte	0x04, 0x17
        /*003a*/ 	.short	(.L_49 - .L_48)
.L_48:
        /*003c*/ 	.word	0x00000000
        /*0040*/ 	.short	0x0003
        /*0042*/ 	.short	0x0018
        /*0044*/ 	.byte	0x00, 0xf0, 0x11, 0x00


	//----- nvinfo : EIATTR_KPARAM_INFO
	.align		4
.L_49:
        /*0048*/ 	.byte	0x04, 0x17
        /*004a*/ 	.short	(.L_51 - .L_50)
.L_50:
        /*004c*/ 	.word	0x00000000
        /*0050*/ 	.short	0x0002
        /*0052*/ 	.short	0x0010
        /*0054*/ 	.byte	0x00, 0xf5, 0x21, 0x00


	//----- nvinfo : EIATTR_KPARAM_INFO
	.align		4
.L_51:
        /*0058*/ 	.byte	0x04, 0x17
        /*005a*/ 	.short	(.L_53 - .L_52)
.L_52:
        /*005c*/ 	.word	0x00000000
        /*0060*/ 	.short	0x0001
        /*0062*/ 	.short	0x0008
        /*0064*/ 	.byte	0x00, 0xf5, 0x21, 0x00


	//----- nvinfo : EIATTR_KPARAM_INFO
	.align		4
.L_53:
        /*0068*/ 	.byte	0x04, 0x17
        /*006a*/ 	.short	(.L_55 - .L_54)
.L_54:
        /*006c*/ 	.word	0x00000000
        /*0070*/ 	.short	0x0000
        /*0072*/ 	.short	0x0000
        /*0074*/ 	.byte	0x00, 0xf5, 0x21, 0x00


	//----- nvinfo : EIATTR_SPARSE_MMA_MASK
	.align		4
.L_55:
        /*0078*/ 	.byte	0x03, 0x50
        /*007a*/ 	.short	0x0000


	//----- nvinfo : EIATTR_MAXREG_COUNT
	.align		4
        /*007c*/ 	.byte	0x03, 0x1b
        /*007e*/ 	.short	0x00ff


	//----- nvinfo : EIATTR_EXTERNS
	.align		4
        /*0080*/ 	.byte	0x04, 0x0f
        /*0082*/ 	.short	(.L_57 - .L_56)


	//   ....[0]....
	.align		4
.L_56:
        /*0084*/ 	.word	index@(malloc)


	//----- nvinfo : EIATTR_MERCURY_ISA_VERSION
	.align		4
.L_57:
        /*0088*/ 	.byte	0x03, 0x5f
        /*008a*/ 	.short	0x0101


	//----- nvinfo : EIATTR_VRC_CTA_INIT_COUNT
	.align		4
        /*008c*/ 	.byte	0x02, 0x4a
	.zero		1
	.zero		1


	//----- nvinfo : EIATTR_SYSCALL_OFFSETS
	.align		4
        /*0090*/ 	.byte	0x04, 0x46
        /*0092*/ 	.short	(.L_59 - .L_58)


	//   ....[0]....
.L_58:
        /*0094*/ 	.word	0x000000b0


	//   ....[1]....
        /*0098*/ 	.word	0x00000120


	//----- nvinfo : EIATTR_EXIT_INSTR_OFFSETS
	.align		4
.L_59:
        /*009c*/ 	.byte	0x04, 0x1c
        /*009e*/ 	.short	(.L_61 - .L_60)


	//   ....[0]....
.L_60:
        /*00a0*/ 	.word	0x00000ac0


	//   ....[1]....
        /*00a4*/ 	.word	0x00000f20


	//   ....[2]....
        /*00a8*/ 	.word	0x00001120


	//   ....[3]....
        /*00ac*/ 	.word	0x00001260


	//   ....[4]....
        /*00b0*/ 	.word	0x000012f0


	//   ....[5]....
        /*00b4*/ 	.word	0x00002120


	//----- nvinfo : EIATTR_CRS_STACK_SIZE
	.align		4
.L_61:
        /*00b8*/ 	.byte	0x04, 0x1e
        /*00ba*/ 	.short	(.L_63 - .L_62)
.L_62:
        /*00bc*/ 	.word	0x00000000


	//----- nvinfo : EIATTR_CBANK_PARAM_SIZE
	.align		4
.L_63:
        /*00c0*/ 	.byte	0x03, 0x19
        /*00c2*/ 	.short	0x0028


	//----- nvinfo : EIATTR_PARAM_CBANK
	.align		4
        /*00c4*/ 	.byte	0x04, 0x0a
        /*00c6*/ 	.short	(.L_65 - .L_64)
	.align		4
.L_64:
        /*00c8*/ 	.word	index@(.nv.constant0._Z21cudaConvolutionMatrixPfS_S_iiii)
        /*00cc*/ 	.short	0x0380
        /*00ce*/ 	.short	0x0028


	//----- nvinfo : EIATTR_SW_WAR
	.align		4
.L_65:
        /*00d0*/ 	.byte	0x04, 0x36
        /*00d2*/ 	.short	(.L_67 - .L_66)
.L_66:
        /*00d4*/ 	.word	0x00000008
.L_67:


//--------------------- .nv.callgraph             --------------------------
	.section	.nv.callgraph,"",@"SHT_CUDA_CALLGRAPH"
	.align	4
	.sectionentsize	8
	.align		4
        /*0000*/ 	.word	0x00000000
	.align		4
        /*0004*/ 	.word	0xffffffff
	.align		4
        /*0008*/ 	.word	index@(_Z6Conv2dPfS_S_iiii)
	.align		4
        /*000c*/ 	.word	index@(malloc)
	.align		4
        /*0010*/ 	.word	index@(_Z21cudaConvolutionMatrixPfS_S_iiii)
	.align		4
        /*0014*/ 	.word	index@(malloc)
	.align		4
        /*0018*/ 	.word	0x00000000
	.align		4
        /*001c*/ 	.word	0xfffffffe
	.align		4
        /*0020*/ 	.word	0x00000000
	.align		4
        /*0024*/ 	.word	0xfffffffd
	.align		4
        /*0028*/ 	.word	0x00000000
	.align		4
        /*002c*/ 	.word	0xfffffffc


//--------------------- .nv.constant4             --------------------------
	.section	.nv.constant4,"a",@progbits
	.align	8
	.align		8
.nv.constant4:
        /*0000*/ 	.dword	malloc


//--------------------- .text._Z6Conv2dPfS_S_iiii --------------------------
	.section	.text._Z6Conv2dPfS_S_iiii,"ax",@progbits
	.align	128
        .global         _Z6Conv2dPfS_S_iiii
        .type           _Z6Conv2dPfS_S_iiii,@function
        .size           _Z6Conv2dPfS_S_iiii,(.L_x_64 - _Z6Conv2dPfS_S_iiii)
        .other          _Z6Conv2dPfS_S_iiii,@"STO_CUDA_ENTRY STV_DEFAULT"
_Z6Conv2dPfS_S_iiii:
.text._Z6Conv2dPfS_S_iiii:
[----:B------:R-:W0:Y:S01]  /*0000*/  LDC R1, c[0x0][0x37c] ;  /* 0x0000df00ff017b82 */ /* 0x000e220000000800 */
[----:B------:R-:W1:Y:S01]  /*0010*/  LDCU UR36, c[0x0][0x39c] ;  /* 0x00007380ff2477ac */ /* 0x000e620008000800 */
[----:B------:R-:W-:-:S06]  /*0020*/  MOV R2, 0x0 ;  /* 0x0000000000027802 */ /* 0x000fcc0000000f00 */
[----:B------:R2:W3:Y:S01]  /*0030*/  LDC.64 R6, c[0x4][R2] ;  /* 0x0100000002067b82 */ /* 0x0004e20000000a00 */
[----:B-1----:R-:W-:-:S04]  /*0040*/  UIMAD.WIDE UR36, UR36, UR36, URZ ;  /* 0x00000024242472a5 */ /* 0x002fc8000f8e02ff */
[----:B------:R-:W-:Y:S02]  /*0050*/  USHF.L.U32 UR38, UR36, 0x2, URZ ;  /* 0x0000000224267899 */ /* 0x000fe400080006ff */
[----:B------:R-:W-:-:S04]  /*0060*/  USHF.L.U64.HI UR36, UR36, 0x2, UR37 ;  /* 0x0000000224247899 */ /* 0x000fc80008010225 */
[----:B------:R-:W-:Y:S02]  /*0070*/  IMAD.U32 R4, RZ, RZ, UR38 ;  /* 0x00000026ff047e24 */ /* 0x000fe4000f8e00ff */
[----:B--2---:R-:W-:-:S07]  /*0080*/  IMAD.U32 R5, RZ, RZ, UR36 ;  /* 0x00000024ff057e24 */ /* 0x004fce000f8e00ff */
[----:B------:R-:W-:-:S07]  /*0090*/  LEPC R20, `(.L_x_0) ;  /* 0x000000001014794e */ /* 0x000fce0000000000 */
[----:B0--3--:R-:W-:Y:S05]  /*00a0*/  CALL.ABS.NOINC R6 ;  /* 0x0000000006007343 */ /* 0x009fea0003c00000 */
.L_x_0:
[----:B------:R-:W0:Y:S01]  /*00b0*/  LDC.64 R2, c[0x4][R2] ;  /* 0x0100000002027b82 */ /* 0x000e220000000a00 */
[----:B------:R-:W-:Y:S01]  /*00c0*/  MOV R16, R4 ;  /* 0x0000000400107202 */ /* 0x000fe20000000f00 */
[----:B------:R-:W-:Y:S01]  /*00d0*/  IMAD.MOV.U32 R17, RZ, RZ, R5 ;  /* 0x000000ffff117224 */ /* 0x000fe200078e0005 */
[----:B------:R-:W-:Y:S01]  /*00e0*/  MOV R5, UR36 ;  /* 0x0000002400057c02 */ /* 0x000fe20008000f00 */
[----:B------:R-:W-:-:S07]  /*00f0*/  IMAD.U32 R4, RZ, RZ, UR38 ;  /* 0x00000026ff047e24 */ /* 0x000fce000f8e00ff */
[----:B------:R-:W-:-:S07]  /*0100*/  LEPC R20, `(.L_x_1) ;  /* 0x000000001014794e */ /* 0x000fce0000000000 */
[----:B0-----:R-:W-:Y:S05]  /*0110*/  CALL.ABS.NOINC R2 ;  /* 0x0000000002007343 */ /* 0x001fea0003c00000 */
.L_x_1:
[----:B------:R-:W0:Y:S01]  /*0120*/  LDCU UR5, c[0x0][0x39c] ;  /* 0x00007380ff0577ac */ /* 0x000e220008000800 */
[----:B------:R-:W1:Y:S01]  /*0130*/  S2R R3, SR_CTAID.X ;  /* 0x0000000000037919 */ /* 0x000e620000002500 */
[----:B------:R-:W2:Y:S01]  /*0140*/  LDC.64 R6, c[0x0][0x358] ;  /* 0x0000d600ff067b82 */ /* 0x000ea20000000a00 */
[----:B------:R-:W-:Y:S01]  /*0150*/  MOV R9, R5 ;  /* 0x0000000500097202 */ /* 0x000fe20000000f00 */
[----:B------:R-:W3:Y:S01]  /*0160*/  LDCU UR4, c[0x0][0x3a0] ;  /* 0x00007400ff0477ac */ /* 0x000ee20008000800 */
[----:B------:R-:W4:Y:S01]  /*0170*/  S2R R0, SR_TID.X ;  /* 0x0000000000007919 */ /* 0x000f220000002100 */
[----:B0-----:R-:W-:-:S05]  /*0180*/  IMAD.U32 R2, RZ, RZ, UR5 ;  /* 0x00000005ff027e24 */ /* 0x001fca000f8e00ff */
[----:B---3--:R-:W-:-:S04]  /*0190*/  VIMNMX R8, PT, PT, R2, UR4, PT ;  /* 0x0000000402087c48 */ /* 0x008fc8000bfe0100 */
[----:B------:R-:W-:Y:S01]  /*01a0*/  ISETP.GE.AND P0, PT, R8, 0x1, PT ;  /* 0x000000010800780c */ /* 0x000fe20003f06270 */
[----:B------:R-:W-:-:S12]  /*01b0*/  IMAD.MOV.U32 R8, RZ, RZ, R4 ;  /* 0x000000ffff087224 */ /* 0x000fd800078e0004 */
[----:B-1--4-:R-:W-:Y:S05]  /*01c0*/  @!P0 BRA `(.L_x_2) ;  /* 0x00000008003c8947 */ /* 0x012fea0003800000 */
[----:B------:R-:W-:Y:S01]  /*01d0*/  BSSY.RECONVERGENT B0, `(.L_x_2) ;  /* 0x000008e000007945 */ /* 0x000fe20003800200 */
[C---:B------:R-:W-:Y:S01]  /*01e0*/  LOP3.LUT R4, R2.reuse, 0x7, RZ, 0xc0, !PT ;  /* 0x0000000702047812 */ /* 0x040fe200078ec0ff */
[----:B------:R-:W-:Y:S01]  /*01f0*/  IMAD.MOV.U32 R11, RZ, RZ, RZ ;  /* 0x000000ffff0b7224 */ /* 0x000fe200078e00ff */
[----:B------:R-:W-:-:S07]  /*0200*/  LOP3.LUT R5, R2, 0x7ffffff8, RZ, 0xc0, !PT ;  /* 0x7ffffff802057812 */ /* 0x000fce00078ec0ff */
.L_x_10:
[----:B0-----:R-:W0:Y:S01]  /*0210*/  LDCU UR4, c[0x0][0x398] ;  /* 0x00007300ff0477ac */ /* 0x001e220008000800 */
[----:B------:R-:W-:Y:S01]  /*0220*/  IMAD.MOV.U32 R13, RZ, RZ, R11 ;  /* 0x000000ffff0d7224 */ /* 0x000fe200078e000b */
[----:B------:R-:W-:Y:S01]  /*0230*/  BSSY.RECONVERGENT B1, `(.L_x_3) ;  /* 0x0000086000017945 */ /* 0x000fe20003800200 */
[----:B------:R-:W-:Y:S01]  /*0240*/  IMAD.MOV.U32 R27, RZ, RZ, RZ ;  /* 0x000000ffff1b7224 */ /* 0x000fe200078e00ff */
[----:B-1----:R-:W1:Y:S01]  /*0250*/  LDCU UR5, c[0x0][0x3a0] ;  /* 0x00007400ff0577ac */ /* 0x002e620008000800 */
[C---:B0-----:R-:W-:Y:S01]  /*0260*/  IMAD R10, R11.reuse, UR4, R0 ;  /* 0x000000040b0a7c24 */ /* 0x041fe2000f8e0200 */
[----:B------:R-:W-:-:S04]  /*0270*/  IADD3 R11, PT, PT, R11, 0x1, RZ ;  /* 0x000000010b0b7810 */ /* 0x000fc80007ffe0ff */
[----:B-1-3--:R-:W-:-:S13]  /*0280*/  ISETP.NE.AND P0, PT, R11, UR5, PT ;  /* 0x000000050b007c0c */ /* 0x00afda000bf05270 */
.L_x_9:
[----:B0-----:R-:W0:Y:S01]  /*0290*/  LDCU UR4, c[0x0][0x39c] ;  /* 0x00007380ff0477ac */ /* 0x001e220008000800 */
[----:B------:R-:W-:Y:S01]  /*02a0*/  IADD3 R12, PT, PT, R3, R27, RZ ;  /* 0x0000001b030c7210 */ /* 0x000fe20007ffe0ff */
[----:B------:R-:W-:Y:S02]  /*02b0*/  IMAD.MOV.U32 R29, RZ, RZ, RZ ;  /* 0x000000ffff1d7224 */ /* 0x000fe400078e00ff */
[----:B0-----:R-:W-:-:S05]  /*02c0*/  IMAD.U32 R2, RZ, RZ, UR4 ;  /* 0x00000004ff027e24 */ /* 0x001fca000f8e00ff */
[----:B------:R-:W-:-:S13]  /*02d0*/  ISETP.GE.U32.AND P1, PT, R2, 0x8, PT ;  /* 0x000000080200780c */ /* 0x000fda0003f26070 */
[----:B-1-3--:R-:W-:Y:S05]  /*02e0*/  @!P1 BRA `(.L_x_4) ;  /* 0x0000000000c49947 */ /* 0x00afea0003800000 */
[----:B------:R-:W0:Y:S01]  /*02f0*/  LDC R29, c[0x0][0x398] ;  /* 0x0000e600ff1d7b82 */ /* 0x000e220000000800 */
[----:B------:R-:W-:Y:S01]  /*0300*/  BSSY.RECONVERGENT B2, `(.L_x_5) ;  /* 0x000002e000027945 */ /* 0x000fe20003800200 */
[----:B------:R-:W-:-:S06]  /*0310*/  IMAD.MOV.U32 R26, RZ, RZ, RZ ;  /* 0x000000ffff1a7224 */ /* 0x000fcc00078e00ff */
[----:B------:R-:W1:Y:S02]  /*0320*/  LDC.64 R14, c[0x0][0x380] ;  /* 0x0000e000ff0e7b82 */ /* 0x000e640000000a00 */
.L_x_6:
[----:B---3--:R-:W-:Y:S02]  /*0330*/  IADD3 R18, PT, PT, R10, R26, RZ ;  /* 0x0000001a0a127210 */ /* 0x008fe40007ffe0ff */
[----:B--2---:R-:W-:Y:S02]  /*0340*/  R2UR UR4, R6 ;  /* 0x00000000060472ca */ /* 0x004fe400000e0000 */
[----:B------:R-:W-:Y:S01]  /*0350*/  R2UR UR5, R7 ;  /* 0x00000000070572ca */ /* 0x000fe200000e0000 */
[----:B0-----:R-:W-:-:S04]  /*0360*/  IMAD R19, R18, R29, R12 ;  /* 0x0000001d12137224 */ /* 0x001fc800078e020c */
[----:B-1----:R-:W-:-:S08]  /*0370*/  IMAD.WIDE R18, R19, 0x4, R14 ;  /* 0x0000000413127825 */ /* 0x002fd000078e020e */
[----:B------:R-:W2:Y:S01]  /*0380*/  LDG.E R28, desc[UR4][R18.64] ;  /* 0x00000004121c7981 */ /* 0x000ea2000c1e1900 */
[----:B------:R-:W-:Y:S01]  /*0390*/  IMAD R20, R13, R2, R26 ;  /* 0x000000020d147224 */ /* 0x000fe200078e021a */
[----:B------:R-:W-:Y:S01]  /*03a0*/  R2UR UR6, R6 ;  /* 0x00000000060672ca */ /* 0x000fe200000e0000 */
[----:B------:R-:W-:Y:S01]  /*03b0*/  IMAD.WIDE R24, R29, 0x4, R18 ;  /* 0x000000041d187825 */ /* 0x000fe200078e0212 */
[----:B------:R-:W-:-:S03]  /*03c0*/  R2UR UR7, R7 ;  /* 0x00000000070772ca */ /* 0x000fc600000e0000 */
[----:B------:R-:W-:-:S04]  /*03d0*/  IMAD R21, R20, R2, R27 ;  /* 0x0000000214157224 */ /* 0x000fc800078e021b */
[----:B------:R-:W-:-:S05]  /*03e0*/  IMAD.WIDE R20, R21, 0x4, R16 ;  /* 0x0000000415147825 */ /* 0x000fca00078e0210 */
[----:B--2---:R0:W-:Y:S04]  /*03f0*/  ST.E desc[UR4][R20.64], R28 ;  /* 0x0000001c14007985 */ /* 0x0041e8000c101904 */
[----:B0-----:R-:W2:Y:S01]  /*0400*/  LDG.E R28, desc[UR6][R24.64] ;  /* 0x00000006181c7981 */ /* 0x001ea2000c1e1900 */
[----:B------:R-:W-:-:S04]  /*0410*/  IMAD.WIDE.U32 R20, R2, 0x4, R20 ;  /* 0x0000000402147825 */ /* 0x000fc800078e0014 */
[----:B------:R-:W-:Y:S01]  /*0420*/  IMAD.WIDE R22, R29, 0x4, R24 ;  /* 0x000000041d167825 */ /* 0x000fe200078e0218 */
[----:B--2---:R0:W-:Y:S04]  /*0430*/  ST.E desc[UR4][R20.64], R28 ;  /* 0x0000001c14007985 */ /* 0x0041e8000c101904 */
[----:B0-----:R0:W2:Y:S01]  /*0440*/  LDG.E R28, desc[UR6][R22.64] ;  /* 0x00000006161c7981 */ /* 0x0010a2000c1e1900 */
[----:B------:R-:W-:-:S04]  /*0450*/  IMAD.WIDE.U32 R18, R2, 0x4, R20 ;  /* 0x0000000402127825 */ /* 0x000fc800078e0014 */
[----:B0-----:R-:W-:Y:S01]  /*0460*/  IMAD.WIDE R22, R29, 0x4, R22 ;  /* 0x000000041d167825 */ /* 0x001fe200078e0216 */
[----:B--2---:R0:W-:Y:S04]  /*0470*/  ST.E desc[UR4][R18.64], R28 ;  /* 0x0000001c12007985 */ /* 0x0041e8000c101904 */
[----:B0-----:R-:W2:Y:S01]  /*0480*/  LDG.E R28, desc[UR6][R22.64] ;  /* 0x00000006161c7981 */ /* 0x001ea2000c1e1900 */
[----:B------:R-:W-:-:S04]  /*0490*/  IMAD.WIDE.U32 R24, R2, 0x4, R18 ;  /* 0x0000000402187825 */ /* 0x000fc800078e0012 */
[C---:B------:R-:W-:Y:S01]  /*04a0*/  IMAD.WIDE R20, R29.reuse, 0x4, R22 ;  /* 0x000000041d147825 */ /* 0x040fe200078e0216 */
[----:B--2---:R0:W-:Y:S04]  /*04b0*/  ST.E desc[UR4][R24.64], R28 ;  /* 0x0000001c18007985 */ /* 0x0041e8000c101904 */
[----:B------:R-:W2:Y:S01]  /*04c0*/  LDG.E R23, desc[UR6][R20.64] ;  /* 0x0000000614177981 */ /* 0x000ea2000c1e1900 */
[----:B------:R-:W-:-:S04]  /*04d0*/  IMAD.WIDE R18, R29, 0x4, R20 ;  /* 0x000000041d127825 */ /* 0x000fc800078e0214 */
[----:B0-----:R-:W-:-:S05]  /*04e0*/  IMAD.WIDE.U32 R24, R2, 0x4, R24 ;  /* 0x0000000402187825 */ /* 0x001fca00078e0018 */
[----:B--2---:R0:W-:Y:S04]  /*04f0*/  ST.E desc[UR4][R24.64], R23 ;  /* 0x0000001718007985 */ /* 0x0041e8000c101904 */
[----:B------:R1:W2:Y:S01]  /*0500*/  LDG.E R28, desc[UR6][R18.64] ;  /* 0x00000006121c7981 */ /* 0x0002a2000c1e1900 */
[----:B0-----:R-:W-:-:S04]  /*0510*/  IMAD.WIDE.U32 R22, R2, 0x4, R24 ;  /* 0x0000000402167825 */ /* 0x001fc800078e0018 */
[----:B-1----:R-:W-:Y:S01]  /*0520*/  IMAD.WIDE R18, R29, 0x4, R18 ;  /* 0x000000041d127825 */ /* 0x002fe200078e0212 */
[----:B--2---:R0:W-:Y:S04]  /*0530*/  ST.E desc[UR4][R22.64], R28 ;  /* 0x0000001c16007985 */ /* 0x0041e8000c101904 */
[----:B0-----:R-:W2:Y:S01]  /*0540*/  LDG.E R28, desc[UR6][R18.64] ;  /* 0x00000006121c7981 */ /* 0x001ea2000c1e1900 */
[----:B------:R-:W-:-:S04]  /*0550*/  IMAD.WIDE.U32 R20, R2, 0x4, R22 ;  /* 0x0000000402147825 */ /* 0x000fc800078e0016 */
[----:B------:R-:W-:-:S04]  /*0560*/  IMAD.WIDE R24, R29, 0x4, R18 ;  /* 0x000000041d187825 */ /* 0x000fc800078e0212 */
[----:B------:R-:W-:Y:S01]  /*0570*/  VIADD R26, R26, 0x8 ;  /* 0x000000081a1a7836 */ /* 0x000fe20000000000 */
[----:B--2---:R3:W-:Y:S04]  /*0580*/  ST.E desc[UR4][R20.64], R28 ;  /* 0x0000001c14007985 */ /* 0x0047e8000c101904 */
[----:B------:R-:W2:Y:S01]  /*0590*/  LDG.E R25, desc[UR6][R24.64] ;  /* 0x0000000618197981 */ /* 0x000ea2000c1e1900 */
[----:B------:R-:W-:Y:S01]  /*05a0*/  ISETP.NE.AND P1, PT, R26, R5, PT ;  /* 0x000000051a00720c */ /* 0x000fe20003f25270 */
[----:B------:R-:W-:-:S05]  /*05b0*/  IMAD.WIDE.U32 R18, R2, 0x4, R20 ;  /* 0x0000000402127825 */ /* 0x000fca00078e0014 */
[----:B--2---:R3:W-:Y:S07]  /*05c0*/  ST.E desc[UR4][R18.64], R25 ;  /* 0x0000001912007985 */ /* 0x0047ee000c101904 */
[----:B------:R-:W-:Y:S05]  /*05d0*/  @P1 BRA `(.L_x_6) ;  /* 0xfffffffc00541947 */ /* 0x000fea000383ffff */
[----:B------:R-:W-:Y:S05]  /*05e0*/  BSYNC.RECONVERGENT B2 ;  /* 0x0000000000027941 */ /* 0x000fea0003800200 */
.L_x_5:
[----:B------:R-:W-:-:S07]  /*05f0*/  IMAD.MOV.U32 R29, RZ, RZ, R5 ;  /* 0x000000ffff1d7224 */ /* 0x000fce00078e0005 */
.L_x_4:
[----:B------:R-:W-:-:S13]  /*0600*/  ISETP.NE.AND P1, PT, R4, RZ, PT ;  /* 0x000000ff0400720c */ /* 0x000fda0003f25270 */
[----:B------:R-:W-:Y:S05]  /*0610*/  @!P1 BRA `(.L_x_7) ;  /* 0x0000000400109947 */ /* 0x000fea0003800000 */
[----:B------:R-:W-:-:S04]  /*0620*/  IADD3 R14, PT, PT, R4, -0x1, RZ ;  /* 0xffffffff040e7810 */ /* 0x000fc80007ffe0ff */
[----:B------:R-:W-:-:S13]  /*0630*/  ISETP.GE.U32.AND P1, PT, R14, 0x3, PT ;  /* 0x000000030e00780c */ /* 0x000fda0003f26070 */
[----:B------:R-:W-:Y:S05]  /*0640*/  @!P1 BRA `(.L_x_8) ;  /* 0x00000000006c9947 */ /* 0x000fea0003800000 */
[----:B------:R-:W0:Y:S01]  /*0650*/  LDC R26, c[0x0][0x398] ;  /* 0x0000e600ff1a7b82 */ /* 0x000e220000000800 */
[----:B---3--:R-:W-:Y:S01]  /*0660*/  IMAD.IADD R19, R10, 0x1, R29 ;  /* 0x000000010a137824 */ /* 0x008fe200078e021d */
[----:B--2---:R-:W-:Y:S02]  /*0670*/  R2UR UR4, R6 ;  /* 0x00000000060472ca */ /* 0x004fe400000e0000 */
[----:B------:R-:W-:-:S04]  /*0680*/  R2UR UR5, R7 ;  /* 0x00000000070572ca */ /* 0x000fc800000e0000 */
[----:B------:R-:W1:Y:S01]  /*0690*/  LDC.64 R14, c[0x0][0x380] ;  /* 0x0000e000ff0e7b82 */ /* 0x000e620000000a00 */
[----:B0-----:R-:W-:-:S04]  /*06a0*/  IMAD R19, R19, R26, R12 ;  /* 0x0000001a13137224 */ /* 0x001fc800078e020c */
[----:B-1----:R-:W-:-:S05]  /*06b0*/  IMAD.WIDE R14, R19, 0x4, R14 ;  /* 0x00000004130e7825 */ /* 0x002fca00078e020e */
        /* <DEDUP_REMOVED lines=11> */
[----:B--2---:R-:W-:Y:S04]  /*0770*/  ST.E desc[UR4][R20.64], R28 ;  /* 0x0000001c14007985 */ /* 0x004fe8000c101904 */
[----:B------:R-:W2:Y:S01]  /*0780*/  LDG.E R23, desc[UR6][R18.64] ;  /* 0x0000000612177981 */ /* 0x000ea2000c1e1900 */
[----:B------:R-:W-:-:S04]  /*0790*/  IMAD.WIDE.U32 R14, R2, 0x4, R20 ;  /* 0x00000004020e7825 */ /* 0x000fc800078e0014 */
[----:B------:R-:W-:Y:S01]  /*07a0*/  IMAD.WIDE R24, R26, 0x4, R18 ;  /* 0x000000041a187825 */ /* 0x000fe200078e0212 */
[----:B--2---:R0:W-:Y:S05]  /*07b0*/  ST.E desc[UR4][R14.64], R23 ;  /* 0x000000170e007985 */ /* 0x0041ea000c101904 */
[----:B------:R-:W2:Y:S01]  /*07c0*/  LDG.E R25, desc[UR6][R24.64] ;  /* 0x0000000618197981 */ /* 0x000ea2000c1e1900 */
[----:B------:R-:W-:Y:S02]  /*07d0*/  VIADD R29, R29, 0x4 ;  /* 0x000000041d1d7836 */ /* 0x000fe40000000000 */
[----:B0-----:R-:W-:-:S05]  /*07e0*/  IMAD.WIDE.U32 R22, R2, 0x4, R14 ;  /* 0x0000000402167825 */ /* 0x001fca00078e000e */
[----:B--2---:R0:W-:Y:S02]  /*07f0*/  ST.E desc[UR4][R22.64], R25 ;  /* 0x0000001916007985 */ /* 0x0041e4000c101904 */
.L_x_8:
[----:B------:R-:W-:-:S13]  /*0800*/  LOP3.LUT P1, R14, R2, 0x3, RZ, 0xc0, !PT ;  /* 0x00000003020e7812 */ /* 0x000fda000782c0ff */
[----:B------:R-:W-:Y:S05]  /*0810*/  @!P1 BRA `(.L_x_7) ;  /* 0x0000000000909947 */ /* 0x000fea0003800000 */
[----:B------:R-:W-:-:S13]  /*0820*/  ISETP.NE.AND P1, PT, R14, 0x1, PT ;  /* 0x000000010e00780c */ /* 0x000fda0003f25270 */
[----:B---3--:R-:W1:Y:S01]  /*0830*/  @P1 LDC R21, c[0x0][0x398] ;  /* 0x0000e600ff151b82 */ /* 0x008e620000000800 */
[----:B------:R-:W-:Y:S02]  /*0840*/  @P1 IADD3 R19, PT, PT, R10, R29, RZ ;  /* 0x0000001d0a131210 */ /* 0x000fe40007ffe0ff */
[----:B--2---:R-:W-:Y:S02]  /*0850*/  @P1 R2UR UR4, R6 ;  /* 0x00000000060412ca */ /* 0x004fe400000e0000 */
[----:B------:R-:W-:-:S03]  /*0860*/  @P1 R2UR UR5, R7 ;  /* 0x00000000070512ca */ /* 0x000fc600000e0000 */
[----:B------:R-:W2:Y:S01]  /*0870*/  @P1 LDC.64 R14, c[0x0][0x380] ;  /* 0x0000e000ff0e1b82 */ /* 0x000ea20000000a00 */
[----:B-1----:R-:W-:-:S04]  /*0880*/  @P1 IMAD R19, R19, R21, R12 ;  /* 0x0000001513131224 */ /* 0x002fc800078e020c */
[----:B--2---:R-:W-:-:S05]  /*0890*/  @P1 IMAD.WIDE R14, R19, 0x4, R14 ;  /* 0x00000004130e1825 */ /* 0x004fca00078e020e */
[----:B0-----:R0:W2:Y:S01]  /*08a0*/  @P1 LDG.E R23, desc[UR4][R14.64] ;  /* 0x000000040e171981 */ /* 0x0010a2000c1e1900 */
[----:B------:R-:W-:Y:S01]  /*08b0*/  @P1 IMAD R18, R13, R2, R29 ;  /* 0x000000020d121224 */ /* 0x000fe200078e021d */
[----:B------:R-:W-:Y:S01]  /*08c0*/  @P1 R2UR UR6, R6 ;  /* 0x00000000060612ca */ /* 0x000fe200000e0000 */
[----:B------:R-:W-:Y:S01]  /*08d0*/  @P1 IMAD.WIDE R20, R21, 0x4, R14 ;  /* 0x0000000415141825 */ /* 0x000fe200078e020e */
[----:B------:R-:W-:-:S03]  /*08e0*/  @P1 R2UR UR7, R7 ;  /* 0x00000000070712ca */ /* 0x000fc600000e0000 */
[----:B------:R-:W-:-:S04]  /*08f0*/  @P1 IMAD R19, R18, R2, R27 ;  /* 0x0000000212131224 */ /* 0x000fc800078e021b */
[----:B------:R-:W-:Y:S01]  /*0900*/  @P1 IMAD.WIDE R18, R19, 0x4, R16 ;  /* 0x0000000413121825 */ /* 0x000fe200078e0210 */
[----:B------:R-:W-:-:S04]  /*0910*/  LOP3.LUT R22, R2, 0x1, RZ, 0xc0, !PT ;  /* 0x0000000102167812 */ /* 0x000fc800078ec0ff */
[----:B------:R-:W-:-:S13]  /*0920*/  ISETP.NE.U32.AND P2, PT, R22, 0x1, PT ;  /* 0x000000011600780c */ /* 0x000fda0003f45070 */
[----:B------:R-:W1:Y:S08]  /*0930*/  @!P2 LDC R22, c[0x0][0x398] ;  /* 0x0000e600ff16ab82 */ /* 0x000e700000000800 */
[----:B0-----:R-:W0:Y:S01]  /*0940*/  @!P2 LDC.64 R14, c[0x0][0x380] ;  /* 0x0000e000ff0eab82 */ /* 0x001e220000000a00 */
[----:B--2---:R2:W-:Y:S04]  /*0950*/  @P1 ST.E desc[UR4][R18.64], R23 ;  /* 0x0000001712001985 */ /* 0x0045e8000c101904 */
[----:B------:R-:W3:Y:S01]  /*0960*/  @P1 LDG.E R21, desc[UR6][R20.64] ;  /* 0x0000000614151981 */ /* 0x000ee2000c1e1900 */
[----:B------:R-:W-:Y:S01]  /*0970*/  @P1 VIADD R29, R29, 0x2 ;  /* 0x000000021d1d1836 */ /* 0x000fe20000000000 */
[----:B------:R-:W-:-:S02]  /*0980*/  @!P2 R2UR UR6, R6 ;  /* 0x000000000606a2ca */ /* 0x000fc400000e0000 */
[----:B------:R-:W-:Y:S02]  /*0990*/  @!P2 R2UR UR7, R7 ;  /* 0x000000000707a2ca */ /* 0x000fe400000e0000 */
[----:B------:R-:W-:Y:S01]  /*09a0*/  @!P2 IADD3 R25, PT, PT, R10, R29, RZ ;  /* 0x0000001d0a19a210 */ /* 0x000fe20007ffe0ff */
[----:B--2---:R-:W-:-:S04]  /*09b0*/  @P1 IMAD.WIDE.U32 R18, R2, 0x4, R18 ;  /* 0x0000000402121825 */ /* 0x004fc800078e0012 */
[----:B-1----:R-:W-:-:S04]  /*09c0*/  @!P2 IMAD R25, R25, R22, R12 ;  /* 0x000000161919a224 */ /* 0x002fc800078e020c */
[----:B0-----:R-:W-:Y:S01]  /*09d0*/  @!P2 IMAD.WIDE R14, R25, 0x4, R14 ;  /* 0x00000004190ea825 */ /* 0x001fe200078e020e */
[----:B---3--:R1:W-:Y:S05]  /*09e0*/  @P1 ST.E desc[UR4][R18.64], R21 ;  /* 0x0000001512001985 */ /* 0x0083ea000c101904 */
[----:B------:R-:W2:Y:S01]  /*09f0*/  @!P2 LDG.E R15, desc[UR6][R14.64] ;  /* 0x000000060e0fa981 */ /* 0x000ea2000c1e1900 */
[----:B------:R-:W-:Y:S01]  /*0a00*/  @!P2 R2UR UR4, R6 ;  /* 0x000000000604a2ca */ /* 0x000fe200000e0000 */
[----:B------:R-:W-:Y:S01]  /*0a10*/  @!P2 IMAD R12, R13, R2, R29 ;  /* 0x000000020d0ca224 */ /* 0x000fe200078e021d */
[----:B------:R-:W-:-:S03]  /*0a20*/  @!P2 R2UR UR5, R7 ;  /* 0x000000000705a2ca */ /* 0x000fc600000e0000 */
[----:B------:R-:W-:-:S04]  /*0a30*/  @!P2 IMAD R23, R12, R2, R27 ;  /* 0x000000020c17a224 */ /* 0x000fc800078e021b */
[----:B------:R-:W-:-:S06]  /*0a40*/  @!P2 IMAD.WIDE R22, R23, 0x4, R16 ;  /* 0x000000041716a825 */ /* 0x000fcc00078e0210 */
[----:B--2---:R1:W-:Y:S02]  /*0a50*/  @!P2 ST.E desc[UR4][R22.64], R15 ;  /* 0x0000000f1600a985 */ /* 0x0043e4000c101904 */
.L_x_7:
[----:B------:R-:W-:-:S05]  /*0a60*/  VIADD R27, R27, 0x1 ;  /* 0x000000011b1b7836 */ /* 0x000fca0000000000 */
[----:B------:R-:W-:-:S13]  /*0a70*/  ISETP.NE.AND P1, PT, R27, R2, PT ;  /* 0x000000021b00720c */ /* 0x000fda0003f25270 */
[----:B------:R-:W-:Y:S05]  /*0a80*/  @P1 BRA `(.L_x_9) ;  /* 0xfffffff800001947 */ /* 0x000fea000383ffff */
[----:B------:R-:W-:Y:S05]  /*0a90*/  BSYNC.RECONVERGENT B1 ;  /* 0x0000000000017941 */ /* 0x000fea0003800200 */
.L_x_3:
[----:B------:R-:W-:Y:S05]  /*0aa0*/  @P0 BRA `(.L_x_10) ;  /* 0xfffffff400d80947 */ /* 0x000fea000383ffff */
[----:B------:R-:W-:Y:S05]  /*0ab0*/  BSYNC.RECONVERGENT B0 ;  /* 0x0000000000007941 */ /* 0x000fea0003800200 */
.L_x_2:
[----:B------:R-:W4:Y:S02]  /*0ac0*/  LDC R5, c[0x0][0x3a4] ;  /* 0x0000e900ff057b82 */ /* 0x000f240000000800 */
[----:B----4-:R-:W-:-:S13]  /*0ad0*/  ISETP.GE.AND P0, PT, R5, 0x1, PT ;  /* 0x000000010500780c */ /* 0x010fda0003f06270 */
[----:B------:R-:W-:Y:S05]  /*0ae0*/  @!P0 EXIT ;  /* 0x000000000000894d */ /* 0x000fea0003800000 */
[----:B------:R-:W4:Y:S01]  /*0af0*/  LDC R13, c[0x0][0x398] ;  /* 0x0000e600ff0d7b82 */ /* 0x000f220000000800 */
[C---:B------:R-:W-:Y:S01]  /*0b00*/  ISETP.NE.AND P0, PT, R2.reuse, RZ, PT ;  /* 0x000000ff0200720c */ /* 0x040fe20003f05270 */
[C---:B------:R-:W-:Y:S01]  /*0b10*/  IMAD R4, R2.reuse, R2, RZ ;  /* 0x0000000202047224 */ /* 0x040fe200078e02ff */
[----:B----4-:R-:W-:-:S11]  /*0b20*/  IADD3 R2, PT, PT, -R2, 0x1, R13 ;  /* 0x0000000102027810 */ /* 0x010fd60007ffe10d */
[----:B------:R-:W-:Y:S05]  /*0b30*/  @P0 BRA `(.L_x_11) ;  /* 0x00000008000c0947 */ /* 0x000fea0003800000 */
[C---:B------:R-:W-:Y:S01]  /*0b40*/  ISETP.GE.U32.AND P0, PT, R5.reuse, 0x8, PT ;  /* 0x000000080500780c */ /* 0x040fe20003f06070 */
[----:B------:R-:W-:Y:S01]  /*0b50*/  HFMA2 R9, -RZ, RZ, 0, 0 ;  /* 0x00000000ff097431 */ /* 0x000fe200000001ff */
[----:B------:R-:W-:-:S04]  /*0b60*/  LOP3.LUT R4, R5, 0x7, RZ, 0xc0, !PT ;  /* 0x0000000705047812 */ /* 0x000fc800078ec0ff */
[----:B------:R-:W-:-:S07]  /*0b70*/  ISETP.NE.AND P1, PT, R4, RZ, PT ;  /* 0x000000ff0400720c */ /* 0x000fce0003f25270 */
[----:B------:R-:W-:Y:S06]  /*0b80*/  @!P0 BRA `(.L_x_12) ;  /* 0x00000004000c8947 */ /* 0x000fec0003800000 */
[----:B-1----:R-:W1:Y:S01]  /*0b90*/  LDC.64 R14, c[0x0][0x390] ;  /* 0x0000e400ff0e7b82 */ /* 0x002e620000000a00 */
[C---:B------:R-:W-:Y:S01]  /*0ba0*/  LEA R12, R13.reuse, R0, 0x1 ;  /* 0x000000000d0c7211 */ /* 0x040fe200078e08ff */
[--C-:B------:R-:W-:Y:S01]  /*0bb0*/  IMAD R17, R13, 0x4, R0.reuse ;  /* 0x000000040d117824 */ /* 0x100fe200078e0200 */
[----:B------:R-:W-:Y:S01]  /*0bc0*/  LOP3.LUT R9, R5, 0x7ffffff8, RZ, 0xc0, !PT ;  /* 0x7ffffff805097812 */ /* 0x000fe200078ec0ff */
[--C-:B---3--:R-:W-:Y:S01]  /*0bd0*/  IMAD R19, R13, 0x6, R0.reuse ;  /* 0x000000060d137824 */ /* 0x108fe200078e0200 */
[----:B------:R-:W-:Y:S01]  /*0be0*/  IADD3 R12, PT, PT, R12, 0x2, RZ ;  /* 0x000000020c0c7810 */ /* 0x000fe20007ffe0ff */
[----:B------:R-:W-:Y:S01]  /*0bf0*/  IMAD.IADD R11, R0, 0x1, R13 ;  /* 0x00000001000b7824 */ /* 0x000fe200078e020d */
[----:B------:R-:W-:Y:S01]  /*0c00*/  IADD3 R17, PT, PT, R17, 0x4, RZ ;  /* 0x0000000411117810 */ /* 0x000fe20007ffe0ff */
[--C-:B------:R-:W-:Y:S01]  /*0c10*/  IMAD R16, R13, 0x3, R0.reuse ;  /* 0x000000030d107824 */ /* 0x100fe200078e0200 */
[----:B------:R-:W-:Y:S01]  /*0c20*/  IADD3 R19, PT, PT, R19, 0x6, RZ ;  /* 0x0000000613137810 */ /* 0x000fe20007ffe0ff */
[C-C-:B------:R-:W-:Y:S01]  /*0c30*/  IMAD R18, R13.reuse, 0x5, R0.reuse ;  /* 0x000000050d127824 */ /* 0x140fe200078e0200 */
[----:B------:R-:W-:Y:S01]  /*0c40*/  BSSY.RECONVERGENT B0, `(.L_x_12) ;  /* 0x0000037000007945 */ /* 0x000fe20003800200 */
[----:B------:R-:W-:Y:S01]  /*0c50*/  IMAD R20, R13, 0x7, R0 ;  /* 0x000000070d147824 */ /* 0x000fe200078e0200 */
[----:B------:R-:W-:Y:S01]  /*0c60*/  IADD3 R24, PT, PT, -R9, RZ, RZ ;  /* 0x000000ff09187210 */ /* 0x000fe20007ffe1ff */
[----:B------:R-:W-:-:S02]  /*0c70*/  IMAD R10, R11, R2, R2 ;  /* 0x000000020b0a7224 */ /* 0x000fc400078e0202 */
[----:B------:R-:W-:Y:S02]  /*0c80*/  VIADD R16, R16, 0x3 ;  /* 0x0000000310107836 */ /* 0x000fe40000000000 */
[----:B------:R-:W-:Y:S02]  /*0c90*/  VIADD R18, R18, 0x5 ;  /* 0x0000000512127836 */ /* 0x000fe40000000000 */
[----:B------:R-:W-:Y:S02]  /*0ca0*/  VIADD R20, R20, 0x7 ;  /* 0x0000000714147836 */ /* 0x000fe40000000000 */
[--C-:B------:R-:W-:Y:S02]  /*0cb0*/  IMAD.IADD R11, R10, 0x1, R3.reuse ;  /* 0x000000010a0b7824 */ /* 0x100fe400078e0203 */
[-C--:B0-----:R-:W-:Y:S02]  /*0cc0*/  IMAD R23, R12, R2.reuse, R3 ;  /* 0x000000020c177224 */ /* 0x081fe400078e0203 */
[----:B------:R-:W-:-:S02]  /*0cd0*/  IMAD R8, R2, R2, RZ ;  /* 0x0000000202087224 */ /* 0x000fc400078e02ff */
[-CC-:B------:R-:W-:Y:S02]  /*0ce0*/  IMAD R13, R0, R2.reuse, R3.reuse ;  /* 0x00000002000d7224 */ /* 0x180fe400078e0203 */
[-CC-:B------:R-:W-:Y:S02]  /*0cf0*/  IMAD R25, R16, R2.reuse, R3.reuse ;  /* 0x0000000210197224 */ /* 0x180fe400078e0203 */
[-CC-:B------:R-:W-:Y:S02]  /*0d00*/  IMAD R29, R17, R2.reuse, R3.reuse ;  /* 0x00000002111d7224 */ /* 0x180fe400078e0203 */
[-CC-:B------:R-:W-:Y:S02]  /*0d10*/  IMAD R10, R18, R2.reuse, R3.reuse ;  /* 0x00000002120a7224 */ /* 0x180fe400078e0203 */
[-CC-:B------:R-:W-:Y:S02]  /*0d20*/  IMAD R12, R19, R2.reuse, R3.reuse ;  /* 0x00000002130c7224 */ /* 0x180fe400078e0203 */
[----:B------:R-:W-:-:S07]  /*0d30*/  IMAD R22, R20, R2, R3 ;  /* 0x0000000214167224 */ /* 0x000fce00078e0203 */
.L_x_13:
[C---:B--2---:R-:W-:Y:S01]  /*0d40*/  R2UR UR4, R6.reuse ;  /* 0x00000000060472ca */ /* 0x044fe200000e0000 */
[--C-:B-1-3--:R-:W-:Y:S01]  /*0d50*/  IMAD.WIDE R16, R13, 0x4, R14.reuse ;  /* 0x000000040d107825 */ /* 0x10afe200078e020e */
[----:B------:R-:W-:Y:S02]  /*0d60*/  R2UR UR5, R7 ;  /* 0x00000000070572ca */ /* 0x000fe400000e0000 */
[C---:B------:R-:W-:Y:S01]  /*0d70*/  R2UR UR6, R6.reuse ;  /* 0x00000000060672ca */ /* 0x040fe200000e0000 */
[--C-:B------:R-:W-:Y:S01]  /*0d80*/  IMAD.WIDE R20, R11, 0x4, R14.reuse ;  /* 0x000000040b147825 */ /* 0x100fe200078e020e */
[----:B------:R-:W-:Y:S02]  /*0d90*/  R2UR UR7, R7 ;  /* 0x00000000070772ca */ /* 0x000fe400000e0000 */
[----:B------:R-:W-:Y:S01]  /*0da0*/  R2UR UR8, R6 ;  /* 0x00000000060872ca */ /* 0x000fe200000e0000 */
[----:B------:R-:W-:Y:S01]  /*0db0*/  IMAD.WIDE R18, R23, 0x4, R14 ;  /* 0x0000000417127825 */ /* 0x000fe200078e020e */
[----:B------:R-:W-:-:S02]  /*0dc0*/  R2UR UR9, R7 ;  /* 0x00000000070972ca */ /* 0x000fc400000e0000 */
[C---:B------:R-:W-:Y:S01]  /*0dd0*/  R2UR UR10, R6.reuse ;  /* 0x00000000060a72ca */ /* 0x040fe200000e0000 */
[----:B------:R-:W-:Y:S01]  /*0de0*/  IMAD.WIDE R26, R29, 0x4, R14 ;  /* 0x000000041d1a7825 */ /* 0x000fe200078e020e */
[C---:B------:R-:W-:Y:S01]  /*0df0*/  R2UR UR11, R7.reuse ;  /* 0x00000000070b72ca */ /* 0x040fe200000e0000 */
[----:B------:R0:W-:Y:S01]  /*0e00*/  STG.E desc[UR4][R16.64], RZ ;  /* 0x000000ff10007986 */ /* 0x0001e2000c101904 */
[----:B------:R-:W-:Y:S01]  /*0e10*/  R2UR UR12, R6 ;  /* 0x00000000060c72ca */ /* 0x000fe200000e0000 */
[----:B------:R-:W-:Y:S01]  /*0e20*/  IMAD R13, R8, 0x8, R13 ;  /* 0x00000008080d7824 */ /* 0x000fe200078e020d */
[C---:B------:R-:W-:Y:S01]  /*0e30*/  R2UR UR13, R7.reuse ;  /* 0x00000000070d72ca */ /* 0x040fe200000e0000 */
[----:B------:R1:W-:Y:S01]  /*0e40*/  STG.E desc[UR6][R20.64], RZ ;  /* 0x000000ff14007986 */ /* 0x0003e2000c101906 */
[----:B------:R-:W-:Y:S01]  /*0e50*/  IADD3 R24, PT, PT, R24, 0x8, RZ ;  /* 0x0000000818187810 */ /* 0x000fe20007ffe0ff */
[----:B------:R-:W-:Y:S01]  /*0e60*/  IMAD R23, R8, 0x8, R23 ;  /* 0x0000000808177824 */ /* 0x000fe200078e0217 */
[----:B------:R-:W-:Y:S01]  /*0e70*/  R2UR UR14, R6 ;  /* 0x00000000060e72ca */ /* 0x000fe200000e0000 */
[----:B------:R2:W-:Y:S01]  /*0e80*/  STG.E desc[UR8][R18.64], RZ ;  /* 0x000000ff12007986 */ /* 0x0005e2000c101908 */
[----:B------:R-:W-:Y:S01]  /*0e90*/  R2UR UR15, R7 ;  /* 0x00000000070f72ca */ /* 0x000fe200000e0000 */
[----:B0-----:R-:W-:Y:S01]  /*0ea0*/  IMAD.WIDE R16, R25, 0x4, R14 ;  /* 0x0000000419107825 */ /* 0x001fe200078e020e */
[----:B------:R-:W-:-:S02]  /*0eb0*/  ISETP.NE.AND P0, PT, R24, RZ, PT ;  /* 0x000000ff1800720c */ /* 0x000fc40003f05270 */
[----:B------:R-:W-:Y:S01]  /*0ec0*/  LEA R11, R8, R11, 0x3 ;  /* 0x0000000b080b7211 */ /* 0x000fe200078e18ff */
[--C-:B-1----:R-:W-:Y:S01]  /*0ed0*/  IMAD.WIDE R20, R22, 0x4, R14.reuse ;  /* 0x0000000416147825 */ /* 0x102fe200078e020e */
[----:B------:R0:W-:Y:S01]  /*0ee0*/  STG.E desc[UR10][R16.64], RZ ;  /* 0x000000ff10007986 */ /* 0x0001e2000c10190a */
[----:B------:R-:W-:Y:S02]  /*0ef0*/  LEA R25, R8, R25, 0x3 ;  /* 0x0000001908197211 */ /* 0x000fe400078e18ff */
[----:B--2---:R-:W-:Y:S01]  /*0f00*/  IMAD.WIDE R18, R12, 0x4, R14 ;  /* 0x000000040c127825 */ /* 0x004fe200078e020e */
[----:B------:R3:W-:Y:S01]  /*0f10*/  STG.E desc[UR12][R26.64], RZ ;  /* 0x000000ff1a007986 */ /* 0x0007e2000c10190c */
[C---:B------:R-:W-:Y:S02]  /*0f20*/  LEA R22, R8.reuse, R22, 0x3 ;  /* 0x0000001608167211 */ /* 0x040fe400078e18ff */
[C---:B------:R-:W-:Y:S02]  /*0f30*/  IMAD R29, R8.reuse, 0x8, R29 ;  /* 0x00000008081d7824 */ /* 0x040fe400078e021d */
[----:B------:R-:W-:-:S02]  /*0f40*/  IMAD R12, R8, 0x8, R12 ;  /* 0x00000008080c7824 */ /* 0x000fc400078e020c */
[----:B0-----:R-:W-:Y:S01]  /*0f50*/  IMAD.WIDE R16, R10, 0x4, R14 ;  /* 0x000000040a107825 */ /* 0x001fe200078e020e */
[----:B------:R-:W-:-:S04]  /*0f60*/  LEA R10, R8, R10, 0x3 ;  /* 0x0000000a080a7211 */ /* 0x000fc800078e18ff */
[----:B------:R3:W-:Y:S04]  /*0f70*/  STG.E desc[UR4][R16.64], RZ ;  /* 0x000000ff10007986 */ /* 0x0007e8000c101904 */
[----:B------:R3:W-:Y:S04]  /*0f80*/  STG.E desc[UR6][R18.64], RZ ;  /* 0x000000ff12007986 */ /* 0x0007e8000c101906 */
[----:B------:R3:W-:Y:S01]  /*0f90*/  STG.E desc[UR14][R20.64], RZ ;  /* 0x000000ff14007986 */ /* 0x0007e2000c10190e */
[----:B------:R-:W-:Y:S05]  /*0fa0*/  @P0 BRA `(.L_x_13) ;  /* 0xfffffffc00640947 */ /* 0x000fea000383ffff */
[----:B------:R-:W-:Y:S05]  /*0fb0*/  BSYNC.RECONVERGENT B0 ;  /* 0x0000000000007941 */ /* 0x000fea0003800200 */
.L_x_12:
[----:B------:R-:W-:Y:S05]  /*0fc0*/  @!P1 EXIT ;  /* 0x000000000000994d */ /* 0x000fea0003800000 */
[----:B------:R-:W-:Y:S02]  /*0fd0*/  ISETP.GE.U32.AND P0, PT, R4, 0x4, PT ;  /* 0x000000040400780c */ /* 0x000fe40003f06070 */
[----:B------:R-:W-:-:S04]  /*0fe0*/  LOP3.LUT R8, R5, 0x3, RZ, 0xc0, !PT ;  /* 0x0000000305087812 */ /* 0x000fc800078ec0ff */
[----:B------:R-:W-:-:S07]  /*0ff0*/  ISETP.NE.AND P1, PT, R8, RZ, PT ;  /* 0x000000ff0800720c */ /* 0x000fce0003f25270 */
[----:B------:R-:W-:Y:S06]  /*1000*/  @!P0 BRA `(.L_x_14) ;  /* 0x0000000000688947 */ /* 0x000fec0003800000 */
[----:B------:R-:W4:Y:S01]  /*1010*/  LDC.64 R10, c[0x0][0x390] ;  /* 0x0000e400ff0a7b82 */ /* 0x000f220000000a00 */
[-C--:B------:R-:W-:Y:S01]  /*1020*/  IMAD R13, R9, R2.reuse, R0 ;  /* 0x00000002090d7224 */ /* 0x080fe200078e0200 */
[C---:B--2---:R-:W-:Y:S02]  /*1030*/  R2UR UR4, R6.reuse ;  /* 0x00000000060472ca */ /* 0x044fe400000e0000 */
[----:B------:R-:W-:Y:S01]  /*1040*/  R2UR UR5, R7 ;  /* 0x00000000070572ca */ /* 0x000fe200000e0000 */
[C---:B-1----:R-:W-:Y:S01]  /*1050*/  IMAD.IADD R15, R13.reuse, 0x1, R2 ;  /* 0x000000010d0f7824 */ /* 0x042fe200078e0202 */
[C---:B------:R-:W-:Y:S01]  /*1060*/  R2UR UR6, R6.reuse ;  /* 0x00000000060672ca */ /* 0x040fe200000e0000 */
[-CC-:B------:R-:W-:Y:S01]  /*1070*/  IMAD R13, R13, R2.reuse, R3.reuse ;  /* 0x000000020d0d7224 */ /* 0x180fe200078e0203 */
[----:B------:R-:W-:Y:S02]  /*1080*/  R2UR UR7, R7 ;  /* 0x00000000070772ca */ /* 0x000fe400000e0000 */
[CC--:B---3--:R-:W-:Y:S01]  /*1090*/  IADD3 R17, PT, PT, R15.reuse, R2.reuse, RZ ;  /* 0x000000020f117210 */ /* 0x0c8fe20007ffe0ff */
[----:B------:R-:W-:Y:S01]  /*10a0*/  IMAD R15, R15, R2, R3 ;  /* 0x000000020f0f7224 */ /* 0x000fe200078e0203 */
[----:B------:R-:W-:-:S02]  /*10b0*/  R2UR UR8, R6 ;  /* 0x00000000060872ca */ /* 0x000fc400000e0000 */
[----:B------:R-:W-:Y:S01]  /*10c0*/  R2UR UR9, R7 ;  /* 0x00000000070972ca */ /* 0x000fe200000e0000 */
[C---:B------:R-:W-:Y:S01]  /*10d0*/  IMAD.IADD R4, R17.reuse, 0x1, R2 ;  /* 0x0000000111047824 */ /* 0x040fe200078e0202 */
[----:B------:R-:W-:Y:S01]  /*10e0*/  R2UR UR10, R6 ;  /* 0x00000000060a72ca */ /* 0x000fe200000e0000 */
[-CC-:B------:R-:W-:Y:S01]  /*10f0*/  IMAD R17, R17, R2.reuse, R3.reuse ;  /* 0x0000000211117224 */ /* 0x180fe200078e0203 */
[----:B------:R-:W-:Y:S01]  /*1100*/  R2UR UR11, R7 ;  /* 0x00000000070b72ca */ /* 0x000fe200000e0000 */
[----:B------:R-:W-:Y:S01]  /*1110*/  IMAD R19, R4, R2, R3 ;  /* 0x0000000204137224 */ /* 0x000fe200078e0203 */
[----:B------:R-:W-:Y:S01]  /*1120*/  IADD3 R9, PT, PT, R9, 0x4, RZ ;  /* 0x0000000409097810 */ /* 0x000fe20007ffe0ff */
[----:B----4-:R-:W-:-:S04]  /*1130*/  IMAD.WIDE R12, R13, 0x4, R10 ;  /* 0x000000040d0c7825 */ /* 0x010fc800078e020a */
[--C-:B------:R-:W-:Y:S01]  /*1140*/  IMAD.WIDE R14, R15, 0x4, R10.reuse ;  /* 0x000000040f0e7825 */ /* 0x100fe200078e020a */
[----:B------:R4:W-:Y:S03]  /*1150*/  STG.E desc[UR4][R12.64], RZ ;  /* 0x000000ff0c007986 */ /* 0x0009e6000c101904 */
[--C-:B------:R-:W-:Y:S01]  /*1160*/  IMAD.WIDE R16, R17, 0x4, R10.reuse ;  /* 0x0000000411107825 */ /* 0x100fe200078e020a */
[----:B------:R4:W-:Y:S03]  /*1170*/  STG.E desc[UR6][R14.64], RZ ;  /* 0x000000ff0e007986 */ /* 0x0009e6000c101906 */
[----:B------:R-:W-:Y:S01]  /*1180*/  IMAD.WIDE R10, R19, 0x4, R10 ;  /* 0x00000004130a7825 */ /* 0x000fe200078e020a */
[----:B------:R4:W-:Y:S04]  /*1190*/  STG.E desc[UR8][R16.64], RZ ;  /* 0x000000ff10007986 */ /* 0x0009e8000c101908 */
[----:B------:R4:W-:Y:S02]  /*11a0*/  STG.E desc[UR10][R10.64], RZ ;  /* 0x000000ff0a007986 */ /* 0x0009e4000c10190a */
.L_x_14:
[----:B------:R-:W-:Y:S05]  /*11b0*/  @!P1 EXIT ;  /* 0x000000000000994d */ /* 0x000fea0003800000 */
[----:B------:R-:W-:Y:S02]  /*11c0*/  ISETP.NE.AND P0, PT, R8, 0x1, PT ;  /* 0x000000010800780c */ /* 0x000fe40003f05270 */
[----:B------:R-:W-:-:S04]  /*11d0*/  LOP3.LUT R5, R5, 0x1, RZ, 0xc0, !PT ;  /* 0x0000000105057812 */ /* 0x000fc800078ec0ff */
[----:B------:R-:W-:-:S07]  /*11e0*/  ISETP.NE.U32.AND P1, PT, R5, 0x1, PT ;  /* 0x000000010500780c */ /* 0x000fce0003f25070 */
[----:B------:R-:W-:Y:S06]  /*11f0*/  @!P0 BRA `(.L_x_15) ;  /* 0x0000000000388947 */ /* 0x000fec0003800000 */
[----:B------:R-:W5:Y:S01]  /*1200*/  LDC.64 R4, c[0x0][0x390] ;  /* 0x0000e400ff047b82 */ /* 0x000f620000000a00 */
[-C--:B----4-:R-:W-:Y:S01]  /*1210*/  IMAD R11, R9, R2.reuse, R0 ;  /* 0x00000002090b7224 */ /* 0x090fe200078e0200 */
[C---:B--2---:R-:W-:Y:S02]  /*1220*/  R2UR UR4, R6.reuse ;  /* 0x00000000060472ca */ /* 0x044fe400000e0000 */
[----:B------:R-:W-:Y:S01]  /*1230*/  R2UR UR5, R7 ;  /* 0x00000000070572ca */ /* 0x000fe200000e0000 */
[C---:B------:R-:W-:Y:S01]  /*1240*/  IMAD.IADD R8, R11.reuse, 0x1, R2 ;  /* 0x000000010b087824 */ /* 0x040fe200078e0202 */
[----:B------:R-:W-:Y:S01]  /*1250*/  R2UR UR6, R6 ;  /* 0x00000000060672ca */ /* 0x000fe200000e0000 */
[-CC-:B------:R-:W-:Y:S01]  /*1260*/  IMAD R11, R11, R2.reuse, R3.reuse ;  /* 0x000000020b0b7224 */ /* 0x180fe200078e0203 */
[----:B------:R-:W-:Y:S01]  /*1270*/  R2UR UR7, R7 ;  /* 0x00000000070772ca */ /* 0x000fe200000e0000 */
[----:B------:R-:W-:Y:S01]  /*1280*/  IMAD R13, R8, R2, R3 ;  /* 0x00000002080d7224 */ /* 0x000fe200078e0203 */
[----:B------:R-:W-:Y:S01]  /*1290*/  IADD3 R9, PT, PT, R9, 0x2, RZ ;  /* 0x0000000209097810 */ /* 0x000fe20007ffe0ff */
[----:B-----5:R-:W-:-:S04]  /*12a0*/  IMAD.WIDE R10, R11, 0x4, R4 ;  /* 0x000000040b0a7825 */ /* 0x020fc800078e0204 */
[----:B------:R-:W-:Y:S02]  /*12b0*/  IMAD.WIDE R4, R13, 0x4, R4 ;  /* 0x000000040d047825 */ /* 0x000fe400078e0204 */
[----:B------:R2:W-:Y:S04]  /*12c0*/  STG.E desc[UR4][R10.64], RZ ;  /* 0x000000ff0a007986 */ /* 0x0005e8000c101904 */
[----:B------:R2:W-:Y:S02]  /*12d0*/  STG.E desc[UR6][R4.64], RZ ;  /* 0x000000ff04007986 */ /* 0x0005e4000c101906 */
.L_x_15:
[----:B------:R-:W-:Y:S05]  /*12e0*/  @P1 EXIT ;  /* 0x000000000000194d */ /* 0x000fea0003800000 */
[----:B--2---:R-:W2:Y:S01]  /*12f0*/  LDC.64 R4, c[0x0][0x390] ;  /* 0x0000e400ff047b82 */ /* 0x004ea20000000a00 */
[----:B------:R-:W-:Y:S01]  /*1300*/  R2UR UR4, R6 ;  /* 0x00000000060472ca */ /* 0x000fe200000e0000 */
[----:B------:R-:W-:Y:S01]  /*1310*/  IMAD R0, R9, R2, R0 ;  /* 0x0000000209007224 */ /* 0x000fe200078e0200 */
[----:B------:R-:W-:-:S03]  /*1320*/  R2UR UR5, R7 ;  /* 0x00000000070572ca */ /* 0x000fc600000e0000 */
[----:B------:R-:W-:-:S04]  /*1330*/  IMAD R3, R0, R2, R3 ;  /* 0x0000000200037224 */ /* 0x000fc800078e0203 */
[----:B--2---:R-:W-:-:S06]  /*1340*/  IMAD.WIDE R2, R3, 0x4, R4 ;  /* 0x0000000403027825 */ /* 0x004fcc00078e0204 */
[----:B------:R-:W-:Y:S01]  /*1350*/  STG.E desc[UR4][R2.64], RZ ;  /* 0x000000ff02007986 */ /* 0x000fe2000c101904 */
[----:B------:R-:W-:Y:S05]  /*1360*/  EXIT ;  /* 0x000000000000794d */ /* 0x000fea0003800000 */
.L_x_11:
[----:B---3--:R-:W-:Y:S01]  /*1370*/  VIMNMX.U32 R20, PT, PT, R4, 0x1, !PT ;  /* 0x0000000104147848 */ /* 0x008fe20007fe0000 */
[----:B------:R-:W-:-:S03]  /*1380*/  IMAD.MOV.U32 R5, RZ, RZ, RZ ;  /* 0x000000ffff057224 */ /* 0x000fc600078e00ff */
[C---:B------:R-:W-:Y:S02]  /*1390*/  LOP3.LUT R11, R20.reuse, 0xfffffffc, RZ, 0xc0, !PT ;  /* 0xfffffffc140b7812 */ /* 0x040fe400078ec0ff */
[C---:B------:R-:W-:Y:S02]  /*13a0*/  LOP3.LUT R10, R20.reuse, 0xd, RZ, 0xc0, !PT ;  /* 0x0000000d140a7812 */ /* 0x040fe400078ec0ff */
[C---:B------:R-:W-:Y:S02]  /*13b0*/  LOP3.LUT R12, R20.reuse, 0x5, RZ, 0xc0, !PT ;  /* 0x00000005140c7812 */ /* 0x040fe400078ec0ff */
[C---:B------:R-:W-:Y:S02]  /*13c0*/  LOP3.LUT R13, R20.reuse, 0x1, RZ, 0xc0, !PT ;  /* 0x00000001140d7812 */ /* 0x040fe400078ec0ff */
[----:B------:R-:W-:Y:S02]  /*13d0*/  LOP3.LUT R20, R20, 0xfffffff0, RZ, 0xc0, !PT ;  /* 0xfffffff014147812 */ /* 0x000fe400078ec0ff */
[----:B-1----:R-:W-:-:S07]  /*13e0*/  IADD3 R21, PT, PT, -R11, RZ, RZ ;  /* 0x000000ff0b157210 */ /* 0x002fce0007ffe1ff */
.L_x_30:
[----:B------:R-:W-:Y:S01]  /*13f0*/  ISETP.GE.U32.AND P0, PT, R4, 0x4, PT ;  /* 0x000000040400780c */ /* 0x000fe20003f06070 */
[----:B------:R-:W-:Y:S01]  /*1400*/  BSSY.RECONVERGENT B0, `(.L_x_16) ;  /* 0x0000020000007945 */ /* 0x000fe20003800200 */
[----:B0-----:R-:W-:-:S11]  /*1410*/  IMAD.MOV.U32 R23, RZ, RZ, RZ ;  /* 0x000000ffff177224 */ /* 0x001fd600078e00ff */
[----:B-1----:R-:W-:Y:S05]  /*1420*/  @!P0 BRA `(.L_x_17) ;  /* 0x0000000000748947 */ /* 0x002fea0003800000 */
[----:B------:R-:W0:Y:S01]  /*1430*/  LDC.64 R14, c[0x0][0x388] ;  /* 0x0000e200ff0e7b82 */ /* 0x000e220000000a00 */
[----:B------:R-:W-:Y:S01]  /*1440*/  IADD3 R26, P0, PT, R8, 0x8, RZ ;  /* 0x00000008081a7810 */ /* 0x000fe20007f1e0ff */
[----:B------:R-:W-:Y:S01]  /*1450*/  BSSY.RECONVERGENT B1, `(.L_x_18) ;  /* 0x0000019000017945 */ /* 0x000fe20003800200 */
[----:B------:R-:W-:Y:S01]  /*1460*/  IMAD R25, R4, R5, RZ ;  /* 0x0000000504197224 */ /* 0x000fe200078e02ff */
[----:B------:R-:W-:Y:S02]  /*1470*/  MOV R24, R21 ;  /* 0x0000001500187202 */ /* 0x000fe40000000f00 */
[----:B------:R-:W-:-:S08]  /*1480*/  IMAD.X R29, RZ, RZ, R9, P0 ;  /* 0x000000ffff1d7224 */ /* 0x000fd000000e0609 */
.L_x_19:
[----:B--2---:R-:W-:Y:S01]  /*1490*/  R2UR UR4, R6 ;  /* 0x00000000060472ca */ /* 0x004fe200000e0000 */
[----:B0-----:R-:W-:Y:S01]  /*14a0*/  IMAD.WIDE R22, R25, 0x4, R14 ;  /* 0x0000000419167825 */ /* 0x001fe200078e020e */
[----:B------:R-:W-:-:S13]  /*14b0*/  R2UR UR5, R7 ;  /* 0x00000000070572ca */ /* 0x000fda00000e0000 */
[----:B------:R-:W2:Y:S01]  /*14c0*/  LDG.E R27, desc[UR4][R22.64] ;  /* 0x00000004161b7981 */ /* 0x000ea2000c1e1900 */
[----:B------:R-:W-:Y:S01]  /*14d0*/  R2UR UR6, R6 ;  /* 0x00000000060672ca */ /* 0x000fe200000e0000 */
[----:B-1----:R-:W-:Y:S01]  /*14e0*/  IMAD.MOV.U32 R19, RZ, RZ, R29 ;  /* 0x000000ffff137224 */ /* 0x002fe200078e001d */
[----:B------:R-:W-:Y:S02]  /*14f0*/  R2UR UR7, R7 ;  /* 0x00000000070772ca */ /* 0x000fe400000e0000 */
[----:B------:R-:W-:-:S05]  /*1500*/  MOV R18, R26 ;  /* 0x0000001a00127202 */ /* 0x000fca0000000f00 */
[----:B--2---:R-:W-:Y:S06]  /*1510*/  ST.E desc[UR4][R18.64+-0x8], R27 ;  /* 0xfffff81b12007985 */ /* 0x004fec000c101904 */
[----:B------:R-:W2:Y:S04]  /*1520*/  LDG.E R29, desc[UR6][R22.64+0x4] ;  /* 0x00000406161d7981 */ /* 0x000ea8000c1e1900 */
[----:B--2---:R-:W-:Y:S04]  /*1530*/  ST.E desc[UR4][R18.64+-0x4], R29 ;  /* 0xfffffc1d12007985 */ /* 0x004fe8000c101904 */
[----:B------:R-:W2:Y:S01]  /*1540*/  LDG.E R26, desc[UR6][R22.64+0x8] ;  /* 0x00000806161a7981 */ /* 0x000ea2000c1e1900 */
[----:B------:R-:W-:-:S04]  /*1550*/  IADD3 R24, PT, PT, R24, 0x4, RZ ;  /* 0x0000000418187810 */ /* 0x000fc80007ffe0ff */
[----:B------:R-:W-:Y:S01]  /*1560*/  ISETP.NE.AND P0, PT, R24, RZ, PT ;  /* 0x000000ff1800720c */ /* 0x000fe20003f05270 */
[----:B--2---:R0:W-:Y:S04]  /*1570*/  ST.E desc[UR4][R18.64], R26 ;  /* 0x0000001a12007985 */ /* 0x0041e8000c101904 */
[----:B------:R-:W2:Y:S01]  /*1580*/  LDG.E R28, desc[UR6][R22.64+0xc] ;  /* 0x00000c06161c7981 */ /* 0x000ea2000c1e1900 */
[----:B------:R-:W-:Y:S02]  /*1590*/  IADD3 R25, PT, PT, R25, 0x4, RZ ;  /* 0x0000000419197810 */ /* 0x000fe40007ffe0ff */
[----:B0-----:R-:W-:-:S05]  /*15a0*/  IADD3 R26, P1, PT, R18, 0x10, RZ ;  /* 0x00000010121a7810 */ /* 0x001fca0007f3e0ff */
[----:B------:R-:W-:Y:S01]  /*15b0*/  IMAD.X R29, RZ, RZ, R19, P1 ;  /* 0x000000ffff1d7224 */ /* 0x000fe200008e0613 */
[----:B--2---:R1:W-:Y:S01]  /*15c0*/  ST.E desc[UR4][R18.64+0x4], R28 ;  /* 0x0000041c12007985 */ /* 0x0043e2000c101904 */
[----:B------:R-:W-:Y:S06]  /*15d0*/  @P0 BRA `(.L_x_19) ;  /* 0xfffffffc00ac0947 */ /* 0x000fec000383ffff */
[----:B------:R-:W-:Y:S05]  /*15e0*/  BSYNC.RECONVERGENT B1 ;  /* 0x0000000000017941 */ /* 0x000fea0003800200 */
.L_x_18:
[----:B------:R-:W-:-:S07]  /*15f0*/  IMAD.MOV.U32 R23, RZ, RZ, R11 ;  /* 0x000000ffff177224 */ /* 0x000fce00078e000b */
.L_x_17:
[----:B------:R-:W-:Y:S05]  /*1600*/  BSYNC.RECONVERGENT B0 ;  /* 0x0000000000007941 */ /* 0x000fea0003800200 */
.L_x_16:
[----:B------:R-:W-:Y:S01]  /*1610*/  ISETP.NE.AND P0, PT, R13, RZ, PT ;  /* 0x000000ff0d00720c */ /* 0x000fe20003f05270 */
[----:B------:R-:W-:Y:S01]  /*1620*/  BSSY.RECONVERGENT B0, `(.L_x_20) ;  /* 0x000000b000007945 */ /* 0x000fe20003800200 */
[----:B------:R-:W-:-:S11]  /*1630*/  ISETP.GE.U32.AND P1, PT, R4, 0x10, PT ;  /* 0x000000100400780c */ /* 0x000fd60003f26070 */
[----:B------:R-:W-:Y:S05]  /*1640*/  @!P0 BRA `(.L_x_21) ;  /* 0x0000000000208947 */ /* 0x000fea0003800000 */
[----:B------:R-:W0:Y:S01]  /*1650*/  LDC.64 R14, c[0x0][0x388] ;  /* 0x0000e200ff0e7b82 */ /* 0x000e220000000a00 */
[----:B--2---:R-:W-:Y:S01]  /*1660*/  R2UR UR4, R6 ;  /* 0x00000000060472ca */ /* 0x004fe200000e0000 */
[----:B-1----:R-:W-:Y:S01]  /*1670*/  IMAD R19, R4, R5, R23 ;  /* 0x0000000504137224 */ /* 0x002fe200078e0217 */
[----:B------:R-:W-:-:S03]  /*1680*/  R2UR UR5, R7 ;  /* 0x00000000070572ca */ /* 0x000fc600000e0000 */
[----:B0-----:R-:W-:-:S10]  /*1690*/  IMAD.WIDE R18, R19, 0x4, R14 ;  /* 0x0000000413127825 */ /* 0x001fd400078e020e */
[----:B------:R-:W2:Y:S01]  /*16a0*/  LDG.E R19, desc[UR4][R18.64] ;  /* 0x0000000412137981 */ /* 0x000ea2000c1e1900 */
[----:B------:R-:W-:-:S05]  /*16b0*/  IMAD.WIDE.U32 R14, R23, 0x4, R8 ;  /* 0x00000004170e7825 */ /* 0x000fca00078e0008 */
[----:B--2---:R0:W-:Y:S02]  /*16c0*/  ST.E desc[UR4][R14.64], R19 ;  /* 0x000000130e007985 */ /* 0x0041e4000c101904 */
.L_x_21:
[----:B------:R-:W-:Y:S05]  /*16d0*/  BSYNC.RECONVERGENT B0 ;  /* 0x0000000000007941 */ /* 0x000fea0003800200 */
.L_x_20:
[----:B------:R-:W-:Y:S01]  /*16e0*/  BSSY.RECONVERGENT B0, `(.L_x_22) ;  /* 0x0000048000007945 */ /* 0x000fe20003800200 */
[----:B------:R-:W-:-:S03]  /*16f0*/  CS2R R22, SRZ ;  /* 0x0000000000167805 */ /* 0x000fc6000001ff00 */
[----:B------:R-:W-:Y:S05]  /*1700*/  @!P1 BRA `(.L_x_23) ;  /* 0x0000000400149947 */ /* 0x000fea0003800000 */
[----:B------:R-:W-:Y:S01]  /*1710*/  BSSY.RECONVERGENT B1, `(.L_x_24) ;  /* 0x0000043000017945 */ /* 0x000fe20003800200 */
[----:B------:R-:W-:-:S07]  /*1720*/  CS2R R22, SRZ ;  /* 0x0000000000167805 */ /* 0x000fce000001ff00 */
.L_x_25:
[C---:B--2---:R-:W-:Y:S01]  /*1730*/  R2UR UR4, R6.reuse ;  /* 0x00000000060472ca */ /* 0x044fe200000e0000 */
[----:B01----:R-:W-:Y:S01]  /*1740*/  IMAD.WIDE.U32 R18, R23, 0x4, R16 ;  /* 0x0000000417127825 */ /* 0x003fe200078e0010 */
[----:B------:R-:W-:Y:S02]  /*1750*/  R2UR UR5, R7 ;  /* 0x00000000070572ca */ /* 0x000fe400000e0000 */
[----:B------:R-:W-:Y:S01]  /*1760*/  R2UR UR6, R6 ;  /* 0x00000000060672ca */ /* 0x000fe200000e0000 */
[----:B------:R-:W-:Y:S01]  /*1770*/  IMAD.WIDE.U32 R14, R23, 0x4, R8 ;  /* 0x00000004170e7825 */ /* 0x000fe200078e0008 */
[----:B------:R-:W-:-:S09]  /*1780*/  R2UR UR7, R7 ;  /* 0x00000000070772ca */ /* 0x000fd200000e0000 */
[----:B------:R-:W2:Y:S04]  /*1790*/  LD.E R25, desc[UR4][R18.64] ;  /* 0x0000000412197980 */ /* 0x000ea8000c101900 */
[----:B------:R-:W2:Y:S01]  /*17a0*/  LD.E R24, desc[UR6][R14.64] ;  /* 0x000000060e187980 */ /* 0x000ea2000c101900 */
[C---:B------:R-:W-:Y:S02]  /*17b0*/  R2UR UR8, R6.reuse ;  /* 0x00000000060872ca */ /* 0x040fe400000e0000 */
[C---:B------:R-:W-:Y:S02]  /*17c0*/  R2UR UR9, R7.reuse ;  /* 0x00000000070972ca */ /* 0x040fe400000e0000 */
[----:B------:R-:W-:Y:S02]  /*17d0*/  R2UR UR10, R6 ;  /* 0x00000000060a72ca */ /* 0x000fe400000e0000 */
[----:B------:R-:W-:-:S09]  /*17e0*/  R2UR UR11, R7 ;  /* 0x00000000070b72ca */ /* 0x000fd200000e0000 */
[----:B------:R-:W3:Y:S04]  /*17f0*/  LD.E R27, desc[UR8][R18.64+0x8] ;  /* 0x00000808121b7980 */ /* 0x000ee8000c101900 */
[----:B------:R-:W3:Y:S01]  /*1800*/  LD.E R26, desc[UR10][R14.64+0x8] ;  /* 0x0000080a0e1a7980 */ /* 0x000ee2000c101900 */
[----:B--2---:R-:W-:-:S03]  /*1810*/  FFMA R24, R25, R24, R22 ;  /* 0x0000001819187223 */ /* 0x004fc60000000016 */
[----:B------:R-:W2:Y:S04]  /*1820*/  LD.E R25, desc[UR4][R18.64+0x4] ;  /* 0x0000040412197980 */ /* 0x000ea8000c101900 */
[----:B------:R-:W2:Y:S02]  /*1830*/  LD.E R22, desc[UR6][R14.64+0x4] ;  /* 0x000004060e167980 */ /* 0x000ea4000c101900 */
[----:B--2---:R-:W-:Y:S02]  /*1840*/  FFMA R22, R25, R22, R24 ;  /* 0x0000001619167223 */ /* 0x004fe40000000018 */
[----:B------:R-:W2:Y:S04]  /*1850*/  LD.E R25, desc[UR4][R18.64+0xc] ;  /* 0x00000c0412197980 */ /* 0x000ea8000c101900 */
[----:B------:R-:W2:Y:S01]  /*1860*/  LD.E R24, desc[UR6][R14.64+0xc] ;  /* 0x00000c060e187980 */ /* 0x000ea2000c101900 */
[----:B---3--:R-:W-:-:S03]  /*1870*/  FFMA R22, R27, R26, R22 ;  /* 0x0000001a1b167223 */ /* 0x008fc60000000016 */
[----:B------:R-:W3:Y:S04]  /*1880*/  LD.E R27, desc[UR8][R18.64+0x10] ;  /* 0x00001008121b7980 */ /* 0x000ee8000c101900 */
[----:B------:R-:W3:Y:S01]  /*1890*/  LD.E R26, desc[UR10][R14.64+0x10] ;  /* 0x0000100a0e1a7980 */ /* 0x000ee2000c101900 */
[----:B--2---:R-:W-:-:S03]  /*18a0*/  FFMA R22, R25, R24, R22 ;  /* 0x0000001819167223 */ /* 0x004fc60000000016 */
        /* <DEDUP_REMOVED lines=23> */
[C---:B------:R-:W-:Y:S02]  /*1a20*/  R2UR UR12, R6.reuse ;  /* 0x00000000060c72ca */ /* 0x040fe400000e0000 */
[C---:B------:R-:W-:Y:S02]  /*1a30*/  R2UR UR13, R7.reuse ;  /* 0x00000000070d72ca */ /* 0x040fe400000e0000 */
[----:B------:R-:W-:Y:S02]  /*1a40*/  R2UR UR14, R6 ;  /* 0x00000000060e72ca */ /* 0x000fe400000e0000 */
[----:B------:R-:W-:-:S09]  /*1a50*/  R2UR UR15, R7 ;  /* 0x00000000070f72ca */ /* 0x000fd200000e0000 */
[----:B------:R-:W4:Y:S04]  /*1a60*/  LD.E R29, desc[UR12][R18.64+0x3c] ;  /* 0x00003c0c121d7980 */ /* 0x000f28000c101900 */
[----:B------:R-:W4:Y:S01]  /*1a70*/  LD.E R28, desc[UR14][R14.64+0x3c] ;  /* 0x00003c0e0e1c7980 */ /* 0x000f22000c101900 */
[----:B--2---:R-:W-:-:S03]  /*1a80*/  FFMA R22, R25, R24, R22 ;  /* 0x0000001819167223 */ /* 0x004fc60000000016 */
[----:B------:R-:W2:Y:S04]  /*1a90*/  LD.E R25, desc[UR4][R18.64+0x34] ;  /* 0x0000340412197980 */ /* 0x000ea8000c101900 */
[----:B------:R-:W2:Y:S01]  /*1aa0*/  LD.E R24, desc[UR6][R14.64+0x34] ;  /* 0x000034060e187980 */ /* 0x000ea2000c101900 */
[----:B---3--:R-:W-:-:S03]  /*1ab0*/  FFMA R26, R27, R26, R22 ;  /* 0x0000001a1b1a7223 */ /* 0x008fc60000000016 */
[----:B------:R-:W3:Y:S04]  /*1ac0*/  LD.E R22, desc[UR8][R18.64+0x38] ;  /* 0x0000380812167980 */ /* 0x000ee8000c101900 */
[----:B------:R-:W3:Y:S01]  /*1ad0*/  LD.E R27, desc[UR10][R14.64+0x38] ;  /* 0x0000380a0e1b7980 */ /* 0x000ee2000c101900 */
[----:B------:R-:W-:-:S04]  /*1ae0*/  IADD3 R23, PT, PT, R23, 0x10, RZ ;  /* 0x0000001017177810 */ /* 0x000fc80007ffe0ff */
[----:B------:R-:W-:Y:S01]  /*1af0*/  ISETP.NE.AND P1, PT, R23, R20, PT ;  /* 0x000000141700720c */ /* 0x000fe20003f25270 */
[----:B--2---:R-:W-:-:S04]  /*1b00*/  FFMA R25, R25, R24, R26 ;  /* 0x0000001819197223 */ /* 0x004fc8000000001a */
[----:B---3--:R-:W-:-:S04]  /*1b10*/  FFMA R22, R22, R27, R25 ;  /* 0x0000001b16167223 */ /* 0x008fc80000000019 */
[----:B----4-:R-:W-:-:S04]  /*1b20*/  FFMA R22, R29, R28, R22 ;  /* 0x0000001c1d167223 */ /* 0x010fc80000000016 */
[----:B------:R-:W-:Y:S05]  /*1b30*/  @P1 BRA `(.L_x_25) ;  /* 0xfffffff800fc1947 */ /* 0x000fea000383ffff */
[----:B------:R-:W-:Y:S05]  /*1b40*/  BSYNC.RECONVERGENT B1 ;  /* 0x0000000000017941 */ /* 0x000fea0003800200 */
.L_x_24:
[----:B------:R-:W-:-:S07]  /*1b50*/  IMAD.MOV.U32 R23, RZ, RZ, R20 ;  /* 0x000000ffff177224 */ /* 0x000fce00078e0014 */
.L_x_23:
[----:B------:R-:W-:Y:S05]  /*1b60*/  BSYNC.RECONVERGENT B0 ;  /* 0x0000000000007941 */ /* 0x000fea0003800200 */
.L_x_22:
[----:B------:R-:W-:Y:S01]  /*1b70*/  ISETP.NE.AND P1, PT, R10, RZ, PT ;  /* 0x000000ff0a00720c */ /* 0x000fe20003f25270 */
[----:B------:R-:W-:-:S12]  /*1b80*/  BSSY.RECONVERGENT B0, `(.L_x_26) ;  /* 0x0000052000007945 */ /* 0x000fd80003800200 */
[----:B------:R-:W-:Y:S05]  /*1b90*/  @!P1 BRA `(.L_x_27) ;  /* 0x0000000400409947 */ /* 0x000fea0003800000 */
[----:B0-----:R-:W-:Y:S01]  /*1ba0*/  IADD3 R14, PT, PT, R10, -0x1, RZ ;  /* 0xffffffff0a0e7810 */ /* 0x001fe20007ffe0ff */
[----:B------:R-:W-:Y:S01]  /*1bb0*/  BSSY.RECONVERGENT B1, `(.L_x_28) ;  /* 0x000002b000017945 */ /* 0x000fe20003800200 */
[----:B------:R-:W-:Y:S02]  /*1bc0*/  ISETP.NE.AND P2, PT, R12, RZ, PT ;  /* 0x000000ff0c00720c */ /* 0x000fe40003f45270 */
[----:B------:R-:W-:-:S13]  /*1bd0*/  ISETP.GE.U32.AND P1, PT, R14, 0x7, PT ;  /* 0x000000070e00780c */ /* 0x000fda0003f26070 */
[----:B------:R-:W-:Y:S05]  /*1be0*/  @!P1 BRA `(.L_x_29) ;  /* 0x00000000009c9947 */ /* 0x000fea0003800000 */
[C---:B--2---:R-:W-:Y:S01]  /*1bf0*/  R2UR UR4, R6.reuse ;  /* 0x00000000060472ca */ /* 0x044fe200000e0000 */
[----:B------:R-:W-:Y:S01]  /*1c00*/  IMAD.WIDE.U32 R14, R23, 0x4, R16 ;  /* 0x00000004170e7825 */ /* 0x000fe200078e0010 */
[----:B------:R-:W-:Y:S02]  /*1c10*/  R2UR UR5, R7 ;  /* 0x00000000070572ca */ /* 0x000fe400000e0000 */
[----:B------:R-:W-:Y:S01]  /*1c20*/  R2UR UR6, R6 ;  /* 0x00000000060672ca */ /* 0x000fe200000e0000 */
[----:B-1----:R-:W-:Y:S01]  /*1c30*/  IMAD.WIDE.U32 R18, R23, 0x4, R8 ;  /* 0x0000000417127825 */ /* 0x002fe200078e0008 */
        /* <DEDUP_REMOVED lines=11> */
[----:B------:R-:W2:Y:S01]  /*1cf0*/  LD.E R22, desc[UR6][R18.64+0x4] ;  /* 0x0000040612167980 */ /* 0x000ea2000c101900 */
[----:B------:R-:W-:Y:S01]  /*1d00*/  R2UR UR12, R6 ;  /* 0x00000000060c72ca */ /* 0x000fe200000e0000 */
[----:B--2---:R-:W-:Y:S02]  /*1d10*/  FFMA R22, R25, R22, R24 ;  /* 0x0000001619167223 */ /* 0x004fe40000000018 */
[----:B------:R-:W2:Y:S04]  /*1d20*/  LD.E R25, desc[UR4][R14.64+0xc] ;  /* 0x00000c040e197980 */ /* 0x000ea8000c101900 */
[----:B------:R-:W2:Y:S01]  /*1d30*/  LD.E R24, desc[UR6][R18.64+0xc] ;  /* 0x00000c0612187980 */ /* 0x000ea2000c101900 */
[----:B---3--:R-:W-:-:S03]  /*1d40*/  FFMA R22, R27, R26, R22 ;  /* 0x0000001a1b167223 */ /* 0x008fc60000000016 */
[----:B------:R-:W3:Y:S04]  /*1d50*/  LD.E R27, desc[UR8][R14.64+0x10] ;  /* 0x000010080e1b7980 */ /* 0x000ee8000c101900 */
[----:B------:R-:W3:Y:S01]  /*1d60*/  LD.E R26, desc[UR10][R18.64+0x10] ;  /* 0x0000100a121a7980 */ /* 0x000ee2000c101900 */
        /* <DEDUP_REMOVED lines=11> */
[----:B------:R-:W-:Y:S02]  /*1e20*/  VIADD R23, R23, 0x8 ;  /* 0x0000000817177836 */ /* 0x000fe40000000000 */
[----:B--2---:R-:W-:-:S04]  /*1e30*/  FFMA R25, R25, R24, R26 ;  /* 0x0000001819197223 */ /* 0x004fc8000000001a */
[----:B---3--:R-:W-:-:S04]  /*1e40*/  FFMA R22, R22, R27, R25 ;  /* 0x0000001b16167223 */ /* 0x008fc80000000019 */
[----:B----4-:R-:W-:-:S07]  /*1e50*/  FFMA R22, R29, R28, R22 ;  /* 0x0000001c1d167223 */ /* 0x010fce0000000016 */
.L_x_29:
[----:B------:R-:W-:Y:S05]  /*1e60*/  BSYNC.RECONVERGENT B1 ;  /* 0x0000000000017941 */ /* 0x000fea0003800200 */
.L_x_28:
[----:B------:R-:W-:Y:S05]  /*1e70*/  @!P2 BRA `(.L_x_27) ;  /* 0x000000000088a947 */ /* 0x000fea0003800000 */
[----:B------:R-:W-:-:S04]  /*1e80*/  IADD3 R14, PT, PT, R12, -0x1, RZ ;  /* 0xffffffff0c0e7810 */ /* 0x000fc80007ffe0ff */
[----:B------:R-:W-:-:S13]  /*1e90*/  ISETP.GE.U32.AND P1, PT, R14, 0x3, PT ;  /* 0x000000030e00780c */ /* 0x000fda0003f26070 */
[C---:B--2---:R-:W-:Y:S01]  /*1ea0*/  @P1 R2UR UR4, R6.reuse ;  /* 0x00000000060412ca */ /* 0x044fe200000e0000 */
[----:B------:R-:W-:Y:S01]  /*1eb0*/  @P1 IMAD.WIDE.U32 R14, R23, 0x4, R16 ;  /* 0x00000004170e1825 */ /* 0x000fe200078e0010 */
[----:B------:R-:W-:Y:S02]  /*1ec0*/  @P1 R2UR UR5, R7 ;  /* 0x00000000070512ca */ /* 0x000fe400000e0000 */
[C---:B------:R-:W-:Y:S01]  /*1ed0*/  @P1 R2UR UR6, R6.reuse ;  /* 0x00000000060612ca */ /* 0x040fe200000e0000 */
[----:B-1----:R-:W-:Y:S01]  /*1ee0*/  @P1 IMAD.WIDE.U32 R18, R23, 0x4, R8 ;  /* 0x0000000417121825 */ /* 0x002fe200078e0008 */
[C---:B------:R-:W-:Y:S02]  /*1ef0*/  @P1 R2UR UR7, R7.reuse ;  /* 0x00000000070712ca */ /* 0x040fe400000e0000 */
[----:B------:R-:W-:Y:S02]  /*1f00*/  @P1 R2UR UR8, R6 ;  /* 0x00000000060812ca */ /* 0x000fe400000e0000 */
[----:B------:R-:W-:-:S02]  /*1f10*/  @P1 R2UR UR9, R7 ;  /* 0x00000000070912ca */ /* 0x000fc400000e0000 */
[C---:B------:R-:W-:Y:S02]  /*1f20*/  @P1 R2UR UR10, R6.reuse ;  /* 0x00000000060a12ca */ /* 0x040fe400000e0000 */
[----:B------:R-:W-:Y:S01]  /*1f30*/  @P1 R2UR UR11, R7 ;  /* 0x00000000070b12ca */ /* 0x000fe200000e0000 */
[----:B------:R-:W2:Y:S04]  /*1f40*/  @P1 LD.E R25, desc[UR4][R14.64] ;  /* 0x000000040e191980 */ /* 0x000ea8000c101900 */
[----:B------:R-:W2:Y:S04]  /*1f50*/  @P1 LD.E R24, desc[UR6][R18.64] ;  /* 0x0000000612181980 */ /* 0x000ea8000c101900 */
[----:B------:R-:W3:Y:S04]  /*1f60*/  @P1 LD.E R27, desc[UR8][R14.64+0x4] ;  /* 0x000004080e1b1980 */ /* 0x000ee8000c101900 */
[----:B------:R-:W3:Y:S01]  /*1f70*/  @P1 LD.E R28, desc[UR10][R18.64+0x4] ;  /* 0x0000040a121c1980 */ /* 0x000ee2000c101900 */
[----:B------:R-:W-:-:S02]  /*1f80*/  @P0 R2UR UR12, R6 ;  /* 0x00000000060c02ca */ /* 0x000fc400000e0000 */
[C---:B------:R-:W-:Y:S01]  /*1f90*/  @P0 R2UR UR13, R7.reuse ;  /* 0x00000000070d02ca */ /* 0x040fe200000e0000 */
[----:B------:R-:W4:Y:S01]  /*1fa0*/  @P1 LD.E R29, desc[UR4][R14.64+0x8] ;  /* 0x000008040e1d1980 */ /* 0x000f22000c101900 */
[----:B------:R-:W-:Y:S02]  /*1fb0*/  @P0 R2UR UR4, R6 ;  /* 0x00000000060402ca */ /* 0x000fe400000e0000 */
[----:B------:R-:W-:Y:S01]  /*1fc0*/  @P0 R2UR UR5, R7 ;  /* 0x00000000070502ca */ /* 0x000fe200000e0000 */
[----:B------:R-:W-:Y:S01]  /*1fd0*/  @P1 VIADD R23, R23, 0x4 ;  /* 0x0000000417171836 */ /* 0x000fe20000000000 */
[----:B------:R-:W5:Y:S04]  /*1fe0*/  @P1 LD.E R14, desc[UR8][R14.64+0xc] ;  /* 0x00000c080e0e1980 */ /* 0x000f68000c101900 */
[----:B------:R-:W4:Y:S04]  /*1ff0*/  @P1 LD.E R15, desc[UR6][R18.64+0x8] ;  /* 0x00000806120f1980 */ /* 0x000f28000c101900 */
[----:B------:R-:W5:Y:S01]  /*2000*/  @P1 LD.E R19, desc[UR10][R18.64+0xc] ;  /* 0x00000c0a12131980 */ /* 0x000f62000c101900 */
[----:B--2---:R-:W-:-:S04]  /*2010*/  @P1 FFMA R24, R25, R24, R22 ;  /* 0x0000001819181223 */ /* 0x004fc80000000016 */
[----:B---3--:R-:W-:Y:S01]  /*2020*/  @P1 FFMA R28, R27, R28, R24 ;  /* 0x0000001c1b1c1223 */ /* 0x008fe20000000018 */
[----:B------:R-:W-:-:S04]  /*2030*/  @P0 IMAD.WIDE.U32 R26, R23, 0x4, R16 ;  /* 0x00000004171a0825 */ /* 0x000fc800078e0010 */
[----:B------:R-:W-:Y:S02]  /*2040*/  @P0 IMAD.WIDE.U32 R24, R23, 0x4, R8 ;  /* 0x0000000417180825 */ /* 0x000fe400078e0008 */
[----:B------:R-:W2:Y:S04]  /*2050*/  @P0 LD.E R27, desc[UR12][R26.64] ;  /* 0x0000000c1a1b0980 */ /* 0x000ea8000c101900 */
[----:B------:R-:W2:Y:S01]  /*2060*/  @P0 LD.E R24, desc[UR4][R24.64] ;  /* 0x0000000418180980 */ /* 0x000ea2000c101900 */
[----:B----4-:R-:W-:-:S04]  /*2070*/  @P1 FFMA R29, R29, R15, R28 ;  /* 0x0000000f1d1d1223 */ /* 0x010fc8000000001c */
[----:B-----5:R-:W-:-:S04]  /*2080*/  @P1 FFMA R22, R14, R19, R29 ;  /* 0x000000130e161223 */ /* 0x020fc8000000001d */
[----:B--2---:R-:W-:-:S07]  /*2090*/  @P0 FFMA R22, R27, R24, R22 ;  /* 0x000000181b160223 */ /* 0x004fce0000000016 */
.L_x_27:
[----:B------:R-:W-:Y:S05]  /*20a0*/  BSYNC.RECONVERGENT B0 ;  /* 0x0000000000007941 */ /* 0x000fea0003800200 */
.L_x_26:
[----:B------:R-:W3:Y:S01]  /*20b0*/  LDCU UR4, c[0x0][0x3a4] ;  /* 0x00007480ff0477ac */ /* 0x000ee20008000800 */
[----:B0-----:R-:W0:Y:S01]  /*20c0*/  LDC.64 R14, c[0x0][0x390] ;  /* 0x0000e400ff0e7b82 */ /* 0x001e220000000a00 */
[CC--:B-1----:R-:W-:Y:S01]  /*20d0*/  IMAD R18, R5.reuse, R2.reuse, R0 ;  /* 0x0000000205127224 */ /* 0x0c2fe200078e0200 */
[----:B------:R-:W-:Y:S02]  /*20e0*/  IADD3 R5, PT, PT, R5, 0x1, RZ ;  /* 0x0000000105057810 */ /* 0x000fe40007ffe0ff */
[----:B--2---:R-:W-:Y:S01]  /*20f0*/  R2UR UR6, R6 ;  /* 0x00000000060672ca */ /* 0x004fe200000e0000 */
[----:B------:R-:W-:Y:S01]  /*2100*/  IMAD R19, R18, R2, R3 ;  /* 0x0000000212137224 */ /* 0x000fe200078e0203 */
[----:B------:R-:W-:Y:S02]  /*2110*/  R2UR UR7, R7 ;  /* 0x00000000070772ca */ /* 0x000fe400000e0000 */
[----:B---3--:R-:W-:Y:S01]  /*2120*/  ISETP.NE.AND P0, PT, R5, UR4, PT ;  /* 0x0000000405007c0c */ /* 0x008fe2000bf05270 */
[----:B0-----:R-:W-:-:S10]  /*2130*/  IMAD.WIDE R14, R19, 0x4, R14 ;  /* 0x00000004130e7825 */ /* 0x001fd400078e020e */
[----:B------:R1:W-:Y:S02]  /*2140*/  STG.E desc[UR6][R14.64], R22 ;  /* 0x000000160e007986 */ /* 0x0003e4000c101906 */
[----:B------:R-:W-:Y:S05]  /*2150*/  @P0 BRA `(.L_x_30) ;  /* 0xfffffff000a40947 */ /* 0x000fea000383ffff */
[----:B------:R-:W-:Y:S05]  /*2160*/  EXIT ;  /* 0x000000000000794d */ /* 0x000fea0003800000 */
.L_x_31:
[----:B------:R-:W-:-:S00]  /*2170*/  BRA `(.L_x_31) ;  /* 0xfffffffc00fc7947 */ /* 0x000fc0000383ffff */
[----:B------:R-:W-:-:S00]  /*2180*/  NOP ;  /* 0x0000000000007918 */ /* 0x000fc00000000000 */
[----:B------:R-:W-:-:S00]  /*2190*/  NOP ;  /* 0x0000000000007918 */ /* 0x000fc00000000000 */
[----:B------:R-:W-:-:S00]  /*21a0*/  NOP ;  /* 0x0000000000007918 */ /* 0x000fc00000000000 */
[----:B------:R-:W-:-:S00]  /*21b0*/  NOP ;  /* 0x0000000000007918 */ /* 0x000fc00000000000 */
[----:B------:R-:W-:-:S00]  /*21c0*/  NOP ;  /* 0x0000000000007918 */ /* 0x000fc00000000000 */
[----:B------:R-:W-:-:S00]  /*21d0*/  NOP ;  /* 0x0000000000007918 */ /* 0x000fc00000000000 */
[----:B------:R-:W-:-:S00]  /*21e0*/  NOP ;  /* 0x0000000000007918 */ /* 0x000fc00000000000 */
[----:B------:R-:W-:-:S00]  /*21f0*/  NOP ;  /* 0x0000000000007918 */ /* 0x000fc00000000000 */
.L_x_64:


//--------------------- .text._Z21cudaConvolutionMatrixPfS_S_iiii --------------------------
	.section	.text._Z21cudaConvolutionMatrixPfS_S_iiii,"ax",@progbits
	.align	128
        .global         _Z21cudaConvolutionMatrixPfS_S_iiii
        .type           _Z21cudaConvolutionMatrixPfS_S_iiii,@function
        .size           _Z21cudaConvolutionMatrixPfS_S_iiii,(.L_x_65 - _Z21cudaConvolutionMatrixPfS_S_iiii)
        .other          _Z21cudaConvolutionMatrixPfS_S_iiii,@"STO_CUDA_ENTRY STV_DEFAULT"
_Z21cudaConvolutionMatrixPfS_S_iiii:
.text._Z21cudaConvolutionMatrixPfS_S_iiii:
[----:B------:R-:W0:Y:S01]  /*0000*/  LDC R1, c[0x0][0x37c] ;  /* 0x0000df00ff017b82 */ /* 0x000e220000000800 */
[----:B------:R-:W1:Y:S01]  /*0010*/  LDCU UR36, c[0x0][0x39c] ;  /* 0x00007380ff2477ac */ /* 0x000e620008000800 */
[----:B------:R-:W-:Y:S01]  /*0020*/  MOV R16, 0x0 ;  /* 0x0000000000107802 */ /* 0x000fe20000000f00 */
[----:B------:R-:W2:Y:S05]  /*0030*/  S2R R2, SR_CTAID.X ;  /* 0x0000000000027919 */ /* 0x000eaa0000002500 */
[----:B------:R3:W4:Y:S01]  /*0040*/  LDC.64 R6, c[0x4][R16] ;  /* 0x0100000010067b82 */ /* 0x0007220000000a00 */
[----:B-1----:R-:W-:-:S04]  /*0050*/  UIMAD.WIDE UR36, UR36, UR36, URZ ;  /* 0x00000024242472a5 */ /* 0x002fc8000f8e02ff */
[----:B------:R-:W-:Y:S02]  /*0060*/  USHF.L.U32 UR38, UR36, 0x2, URZ ;  /* 0x0000000224267899 */ /* 0x000fe400080006ff */
[----:B------:R-:W-:-:S04]  /*0070*/  USHF.L.U64.HI UR36, UR36, 0x2, UR37 ;  /* 0x0000000224247899 */ /* 0x000fc80008010225 */
[----:B------:R-:W-:Y:S02]  /*0080*/  IMAD.U32 R4, RZ, RZ, UR38 ;  /* 0x00000026ff047e24 */ /* 0x000fe4000f8e00ff */
[----:B---3--:R-:W-:-:S07]  /*0090*/  IMAD.U32 R5, RZ, RZ, UR36 ;  /* 0x00000024ff057e24 */ /* 0x008fce000f8e00ff */
[----:B------:R-:W-:-:S07]  /*00a0*/  LEPC R20, `(.L_x_32) ;  /* 0x000000001014794e */ /* 0x000fce0000000000 */
[----:B0-2-4-:R-:W-:Y:S05]  /*00b0*/  CALL.ABS.NOINC R6 ;  /* 0x0000000006007343 */ /* 0x015fea0003c00000 */
.L_x_32:
[----:B------:R0:W1:Y:S01]  /*00c0*/  LDC.64 R6, c[0x4][R16] ;  /* 0x0100000010067b82 */ /* 0x0000620000000a00 */
[----:B------:R-:W-:Y:S01]  /*00d0*/  IMAD.MOV.U32 R17, RZ, RZ, R5 ;  /* 0x000000ffff117224 */ /* 0x000fe200078e0005 */
[----:B------:R-:W-:Y:S02]  /*00e0*/  MOV R5, UR36 ;  /* 0x0000002400057c02 */ /* 0x000fe40008000f00 */
[----:B0-----:R-:W-:Y:S01]  /*00f0*/  MOV R16, R4 ;  /* 0x0000000400107202 */ /* 0x001fe20000000f00 */
[----:B------:R-:W-:-:S07]  /*0100*/  IMAD.U32 R4, RZ, RZ, UR38 ;  /* 0x00000026ff047e24 */ /* 0x000fce000f8e00ff */
[----:B------:R-:W-:-:S07]  /*0110*/  LEPC R20, `(.L_x_33) ;  /* 0x000000001014794e */ /* 0x000fce0000000000 */
[----:B-1----:R-:W-:Y:S05]  /*0120*/  CALL.ABS.NOINC R6 ;  /* 0x0000000006007343 */ /* 0x002fea0003c00000 */
.L_x_33:
[----:B------:R-:W0:Y:S01]  /*0130*/  LDCU UR5, c[0x0][0x39c] ;  /* 0x00007380ff0577ac */ /* 0x000e220008000800 */
[----:B------:R-:W1:Y:S01]  /*0140*/  S2R R3, SR_TID.X ;  /* 0x0000000000037919 */ /* 0x000e620000002100 */
[----:B------:R-:W2:Y:S01]  /*0150*/  LDC.64 R6, c[0x0][0x358] ;  /* 0x0000d600ff067b82 */ /* 0x000ea20000000a00 */
[----:B------:R-:W3:Y:S01]  /*0160*/  LDCU UR4, c[0x0][0x3a0] ;  /* 0x00007400ff0477ac */ /* 0x000ee20008000800 */
[----:B0-----:R-:W-:-:S05]  /*0170*/  IMAD.U32 R8, RZ, RZ, UR5 ;  /* 0x00000005ff087e24 */ /* 0x001fca000f8e00ff */
[----:B---3--:R-:W-:-:S04]  /*0180*/  VIMNMX R0, PT, PT, R8, UR4, PT ;  /* 0x0000000408007c48 */ /* 0x008fc8000bfe0100 */
[----:B------:R-:W-:-:S13]  /*0190*/  ISETP.GE.AND P0, PT, R0, 0x1, PT ;  /* 0x000000010000780c */ /* 0x000fda0003f06270 */
[----:B-1----:R-:W-:Y:S05]  /*01a0*/  @!P0 BRA `(.L_x_34) ;  /* 0x00000008003c8947 */ /* 0x002fea0003800000 */
[----:B------:R-:W-:Y:S01]  /*01b0*/  BSSY.RECONVERGENT B0, `(.L_x_34) ;  /* 0x000008e000007945 */ /* 0x000fe20003800200 */
[C---:B------:R-:W-:Y:S01]  /*01c0*/  LOP3.LUT R0, R8.reuse, 0x7, RZ, 0xc0, !PT ;  /* 0x0000000708007812 */ /* 0x040fe200078ec0ff */
[----:B------:R-:W-:Y:S01]  /*01d0*/  IMAD.MOV.U32 R11, RZ, RZ, RZ ;  /* 0x000000ffff0b7224 */ /* 0x000fe200078e00ff */
[----:B------:R-:W-:-:S07]  /*01e0*/  LOP3.LUT R9, R8, 0x7ffffff8, RZ, 0xc0, !PT ;  /* 0x7ffffff808097812 */ /* 0x000fce00078ec0ff */
.L_x_42:
[----:B0-----:R-:W0:Y:S01]  /*01f0*/  LDCU UR4, c[0x0][0x398] ;  /* 0x00007300ff0477ac */ /* 0x001e220008000800 */
[----:B------:R-:W-:Y:S01]  /*0200*/  MOV R13, R11 ;  /* 0x0000000b000d7202 */ /* 0x000fe20000000f00 */
[----:B------:R-:W-:Y:S01]  /*0210*/  BSSY.RECONVERGENT B1, `(.L_x_35) ;  /* 0x0000086000017945 */ /* 0x000fe20003800200 */
[----:B------:R-:W-:Y:S01]  /*0220*/  IMAD.MOV.U32 R27, RZ, RZ, RZ ;  /* 0x000000ffff1b7224 */ /* 0x000fe200078e00ff */
[----:B-1----:R-:W1:Y:S01]  /*0230*/  LDCU UR5, c[0x0][0x3a0] ;  /* 0x00007400ff0577ac */ /* 0x002e620008000800 */
[C---:B0-----:R-:W-:Y:S02]  /*0240*/  IMAD R10, R11.reuse, UR4, R2 ;  /* 0x000000040b0a7c24 */ /* 0x041fe4000f8e0202 */
[----:B------:R-:W-:-:S05]  /*0250*/  VIADD R11, R11, 0x1 ;  /* 0x000000010b0b7836 */ /* 0x000fca0000000000 */
[----:B-1-3--:R-:W-:-:S13]  /*0260*/  ISETP.NE.AND P0, PT, R11, UR5, PT ;  /* 0x000000050b007c0c */ /* 0x00afda000bf05270 */
.L_x_41:
[----:B0-----:R-:W0:Y:S01]  /*0270*/  LDCU UR4, c[0x0][0x39c] ;  /* 0x00007380ff0477ac */ /* 0x001e220008000800 */
[----:B------:R-:W-:Y:S02]  /*0280*/  IMAD.IADD R12, R27, 0x1, R3 ;  /* 0x000000011b0c7824 */ /* 0x000fe400078e0203 */
[----:B------:R-:W-:Y:S01]  /*0290*/  IMAD.MOV.U32 R29, RZ, RZ, RZ ;  /* 0x000000ffff1d7224 */ /* 0x000fe200078e00ff */
[----:B0-----:R-:W-:-:S04]  /*02a0*/  MOV R8, UR4 ;  /* 0x0000000400087c02 */ /* 0x001fc80008000f00 */
[----:B------:R-:W-:-:S13]  /*02b0*/  ISETP.GE.U32.AND P1, PT, R8, 0x8, PT ;  /* 0x000000080800780c */ /* 0x000fda0003f26070 */
[----:B-1-3--:R-:W-:Y:S05]  /*02c0*/  @!P1 BRA `(.L_x_36) ;  /* 0x0000000000c49947 */ /* 0x00afea0003800000 */
[----:B------:R-:W0:Y:S01]  /*02d0*/  LDC R29, c[0x0][0x398] ;  /* 0x0000e600ff1d7b82 */ /* 0x000e220000000800 */
[----:B------:R-:W-:Y:S01]  /*02e0*/  HFMA2 R26, -RZ, RZ, 0, 0 ;  /* 0x00000000ff1a7431 */ /* 0x000fe200000001ff */
[----:B------:R-:W-:Y:S06]  /*02f0*/  BSSY.RECONVERGENT B2, `(.L_x_37) ;  /* 0x000002d000027945 */ /* 0x000fec0003800200 */
[----:B------:R-:W1:Y:S02]  /*0300*/  LDC.64 R14, c[0x0][0x380] ;  /* 0x0000e000ff0e7b82 */ /* 0x000e640000000a00 */
.L_x_38:
[----:B---3--:R-:W-:Y:S01]  /*0310*/  IMAD.IADD R18, R10, 0x1, R26 ;  /* 0x000000010a127824 */ /* 0x008fe200078e021a */
        /* <DEDUP_REMOVED lines=34> */
[----:B------:R-:W-:Y:S01]  /*0540*/  IMAD.WIDE R24, R29, 0x4, R18 ;  /* 0x000000041d187825 */ /* 0x000fe200078e0212 */
[----:B------:R-:W-:-:S04]  /*0550*/  IADD3 R26, PT, PT, R26, 0x8, RZ ;  /* 0x000000081a1a7810 */ /* 0x000fc80007ffe0ff */
[----:B------:R-:W-:Y:S01]  /*0560*/  ISETP.NE.AND P1, PT, R26, R9, PT ;  /* 0x000000091a00720c */ /* 0x000fe20003f25270 */
[----:B--2---:R3:W-:Y:S04]  /*0570*/  ST.E desc[UR4][R20.64], R28 ;  /* 0x0000001c14007985 */ /* 0x0047e8000c101904 */
[----:B------:R-:W2:Y:S01]  /*0580*/  LDG.E R25, desc[UR6][R24.64] ;  /* 0x0000000618197981 */ /* 0x000ea2000c1e1900 */
[----:B------:R-:W-:-:S05]  /*0590*/  IMAD.WIDE.U32 R18, R8, 0x4, R20 ;  /* 0x0000000408127825 */ /* 0x000fca00078e0014 */
[----:B--2---:R3:W-:Y:S02]  /*05a0*/  ST.E desc[UR4][R18.64], R25 ;  /* 0x0000001912007985 */ /* 0x0047e4000c101904 */
[----:B------:R-:W-:Y:S05]  /*05b0*/  @P1 BRA `(.L_x_38) ;  /* 0xfffffffc00541947 */ /* 0x000fea000383ffff */
[----:B------:R-:W-:Y:S05]  /*05c0*/  BSYNC.RECONVERGENT B2 ;  /* 0x0000000000027941 */ /* 0x000fea0003800200 */
.L_x_37:
[----:B------:R-:W-:-:S07]  /*05d0*/  IMAD.MOV.U32 R29, RZ, RZ, R9 ;  /* 0x000000ffff1d7224 */ /* 0x000fce00078e0009 */
.L_x_36:
        /* <DEDUP_REMOVED lines=29> */
[----:B------:R-:W-:Y:S01]  /*07b0*/  IADD3 R29, PT, PT, R29, 0x4, RZ ;  /* 0x000000041d1d7810 */ /* 0x000fe20007ffe0ff */
[----:B0-----:R-:W-:-:S05]  /*07c0*/  IMAD.WIDE.U32 R22, R8, 0x4, R14 ;  /* 0x0000000408167825 */ /* 0x001fca00078e000e */
[----:B--2---:R0:W-:Y:S02]  /*07d0*/  ST.E desc[UR4][R22.64], R25 ;  /* 0x0000001916007985 */ /* 0x0041e4000c101904 */
.L_x_40:
[----:B------:R-:W-:-:S13]  /*07e0*/  LOP3.LUT P1, R14, R8, 0x3, RZ, 0xc0, !PT ;  /* 0x00000003080e7812 */ /* 0x000fda000782c0ff */
[----:B------:R-:W-:Y:S05]  /*07f0*/  @!P1 BRA `(.L_x_39) ;  /* 0x0000000000909947 */ /* 0x000fea0003800000 */
[----:B------:R-:W-:-:S13]  /*0800*/  ISETP.NE.AND P1, PT, R14, 0x1, PT ;  /* 0x000000010e00780c */ /* 0x000fda0003f25270 */
[----:B---3--:R-:W1:Y:S01]  /*0810*/  @P1 LDC R21, c[0x0][0x398] ;  /* 0x0000e600ff151b82 */ /* 0x008e620000000800 */
[----:B------:R-:W-:Y:S01]  /*0820*/  @P1 IMAD.IADD R19, R10, 0x1, R29 ;  /* 0x000000010a131824 */ /* 0x000fe200078e021d */
[----:B--2---:R-:W-:Y:S02]  /*0830*/  @P1 R2UR UR4, R6 ;  /* 0x00000000060412ca */ /* 0x004fe400000e0000 */
[----:B------:R-:W-:-:S04]  /*0840*/  @P1 R2UR UR5, R7 ;  /* 0x00000000070512ca */ /* 0x000fc800000e0000 */
        /* <DEDUP_REMOVED lines=16> */
[----:B------:R-:W-:-:S02]  /*0950*/  @P1 IADD3 R29, PT, PT, R29, 0x2, RZ ;  /* 0x000000021d1d1810 */ /* 0x000fc40007ffe0ff */
[----:B------:R-:W-:Y:S02]  /*0960*/  @!P2 R2UR UR6, R6 ;  /* 0x000000000606a2ca */ /* 0x000fe400000e0000 */
[----:B------:R-:W-:Y:S01]  /*0970*/  @!P2 R2UR UR7, R7 ;  /* 0x000000000707a2ca */ /* 0x000fe200000e0000 */
[----:B------:R-:W-:Y:S02]  /*0980*/  @!P2 IMAD.IADD R25, R10, 0x1, R29 ;  /* 0x000000010a19a824 */ /* 0x000fe400078e021d */
        /* <DEDUP_REMOVED lines=11> */
.L_x_39:
[----:B------:R-:W-:-:S04]  /*0a40*/  IADD3 R27, PT, PT, R27, 0x1, RZ ;  /* 0x000000011b1b7810 */ /* 0x000fc80007ffe0ff */
[----:B------:R-:W-:-:S13]  /*0a50*/  ISETP.NE.AND P1, PT, R27, R8, PT ;  /* 0x000000081b00720c */ /* 0x000fda0003f25270 */
[----:B------:R-:W-:Y:S05]  /*0a60*/  @P1 BRA `(.L_x_41) ;  /* 0xfffffff800001947 */ /* 0x000fea000383ffff */
[----:B------:R-:W-:Y:S05]  /*0a70*/  BSYNC.RECONVERGENT B1 ;  /* 0x0000000000017941 */ /* 0x000fea0003800200 */
.L_x_35:
[----:B------:R-:W-:Y:S05]  /*0a80*/  @P0 BRA `(.L_x_42) ;  /* 0xfffffff400d80947 */ /* 0x000fea000383ffff */
[----:B------:R-:W-:Y:S05]  /*0a90*/  BSYNC.RECONVERGENT B0 ;  /* 0x0000000000007941 */ /* 0x000fea0003800200 */
.L_x_34:
[----:B------:R-:W4:Y:S02]  /*0aa0*/  LDC R0, c[0x0][0x3a4] ;  /* 0x0000e900ff007b82 */ /* 0x000f240000000800 */
[----:B----4-:R-:W-:-:S13]  /*0ab0*/  ISETP.GE.AND P0, PT, R0, 0x1, PT ;  /* 0x000000010000780c */ /* 0x010fda0003f06270 */
[----:B------:R-:W-:Y:S05]  /*0ac0*/  @!P0 EXIT ;  /* 0x000000000000894d */ /* 0x000fea0003800000 */
[C---:B------:R-:W-:Y:S01]  /*0ad0*/  ISETP.NE.AND P0, PT, R8.reuse, RZ, PT ;  /* 0x000000ff0800720c */ /* 0x040fe20003f05270 */
[----:B------:R-:W-:-:S12]  /*0ae0*/  IMAD R8, R8, R8, RZ ;  /* 0x0000000808087224 */ /* 0x000fd800078e02ff */
[----:B------:R-:W-:Y:S05]  /*0af0*/  @P0 BRA `(.L_x_43) ;  /* 0x0000000800000947 */ /* 0x000fea0003800000 */
[C---:B------:R-:W-:Y:S01]  /*0b00*/  ISETP.GE.U32.AND P0, PT, R0.reuse, 0x8, PT ;  /* 0x000000080000780c */ /* 0x040fe20003f06070 */
[----:B------:R-:W-:Y:S01]  /*0b10*/  IMAD.MOV.U32 R5, RZ, RZ, RZ ;  /* 0x000000ffff057224 */ /* 0x000fe200078e00ff */
[----:B------:R-:W-:-:S04]  /*0b20*/  LOP3.LUT R4, R0, 0x7, RZ, 0xc0, !PT ;  /* 0x0000000700047812 */ /* 0x000fc800078ec0ff */
[----:B------:R-:W-:-:S07]  /*0b30*/  ISETP.NE.AND P1, PT, R4, RZ, PT ;  /* 0x000000ff0400720c */ /* 0x000fce0003f25270 */
[----:B------:R-:W-:Y:S06]  /*0b40*/  @!P0 BRA `(.L_x_44) ;  /* 0x0000000000f48947 */ /* 0x000fec0003800000 */
[----:B------:R-:W4:Y:S01]  /*0b50*/  LDC R17, c[0x0][0x398] ;  /* 0x0000e600ff117b82 */ /* 0x000f220000000800 */
[----:B------:R-:W-:Y:S01]  /*0b60*/  LOP3.LUT R5, R0, 0x7ffffff8, RZ, 0xc0, !PT ;  /* 0x7ffffff800057812 */ /* 0x000fe200078ec0ff */
[----:B------:R-:W-:Y:S03]  /*0b70*/  BSSY.RECONVERGENT B0, `(.L_x_44) ;  /* 0x000003a000007945 */ /* 0x000fe60003800200 */
[----:B------:R-:W-:-:S03]  /*0b80*/  IADD3 R29, PT, PT, -R5, RZ, RZ ;  /* 0x000000ff051d7210 */ /* 0x000fc60007ffe1ff */
[----:B-1----:R-:W1:Y:S01]  /*0b90*/  LDC.64 R14, c[0x0][0x390] ;  /* 0x0000e400ff0e7b82 */ /* 0x002e620000000a00 */
[C---:B----4-:R-:W-:Y:S01]  /*0ba0*/  LEA R10, R17.reuse, R2, 0x1 ;  /* 0x00000002110a7211 */ /* 0x050fe200078e08ff */
[C-C-:B------:R-:W-:Y:S02]  /*0bb0*/  IMAD R8, R17.reuse, 0x4, R2.reuse ;  /* 0x0000000411087824 */ /* 0x140fe400078e0202 */
[----:B---3--:R-:W-:Y:S02]  /*0bc0*/  IMAD.IADD R28, R2, 0x1, R17 ;  /* 0x00000001021c7824 */ /* 0x008fe400078e0211 */
[C-C-:B------:R-:W-:Y:S02]  /*0bd0*/  IMAD R12, R17.reuse, 0x3, R2.reuse ;  /* 0x00000003110c7824 */ /* 0x140fe400078e0202 */
[C-C-:B------:R-:W-:Y:S02]  /*0be0*/  IMAD R16, R17.reuse, 0x5, R2.reuse ;  /* 0x0000000511107824 */ /* 0x140fe400078e0202 */
[----:B------:R-:W-:-:S02]  /*0bf0*/  IMAD R26, R17, 0x6, R2 ;  /* 0x00000006111a7824 */ /* 0x000fc400078e0202 */
[C---:B------:R-:W-:Y:S02]  /*0c00*/  IMAD R18, R17.reuse, 0x7, R2 ;  /* 0x0000000711127824 */ /* 0x040fe400078e0202 */
[-CC-:B------:R-:W-:Y:S02]  /*0c10*/  IMAD R11, R8, R17.reuse, R3.reuse ;  /* 0x00000011080b7224 */ /* 0x180fe400078e0203 */
[-C--:B------:R-:W-:Y:S02]  /*0c20*/  IMAD R9, R17, R17.reuse, RZ ;  /* 0x0000001111097224 */ /* 0x080fe400078e02ff */
[-CC-:B------:R-:W-:Y:S02]  /*0c30*/  IMAD R28, R28, R17.reuse, R3.reuse ;  /* 0x000000111c1c7224 */ /* 0x180fe400078e0203 */
[-CC-:B------:R-:W-:Y:S02]  /*0c40*/  IMAD R10, R10, R17.reuse, R3.reuse ;  /* 0x000000110a0a7224 */ /* 0x180fe400078e0203 */
[----:B------:R-:W-:-:S02]  /*0c50*/  IMAD R12, R12, R17, R3 ;  /* 0x000000110c0c7224 */ /* 0x000fc400078e0203 */
[-CC-:B------:R-:W-:Y:S02]  /*0c60*/  IMAD R13, R16, R17.reuse, R3.reuse ;  /* 0x00000011100d7224 */ /* 0x180fe400078e0203 */
[-CC-:B------:R-:W-:Y:S02]  /*0c70*/  IMAD R26, R26, R17.reuse, R3.reuse ;  /* 0x000000111a1a7224 */ /* 0x180fe400078e0203 */
[-CC-:B------:R-:W-:Y:S02]  /*0c80*/  IMAD R27, R18, R17.reuse, R3.reuse ;  /* 0x00000011121b7224 */ /* 0x180fe400078e0203 */
[----:B-1----:R-:W-:-:S07]  /*0c90*/  IMAD R8, R2, R17, R3 ;  /* 0x0000001102087224 */ /* 0x002fce00078e0203 */
.L_x_45:
[----:B--2---:R-:W-:Y:S01]  /*0ca0*/  R2UR UR4, R6 ;  /* 0x00000000060472ca */ /* 0x004fe200000e0000 */
[--C-:B---3--:R-:W-:Y:S01]  /*0cb0*/  IMAD.WIDE R20, R8, 0x4, R14.reuse ;  /* 0x0000000408147825 */ /* 0x108fe200078e020e */
[C---:B------:R-:W-:Y:S02]  /*0cc0*/  R2UR UR5, R7.reuse ;  /* 0x00000000070572ca */ /* 0x040fe400000e0000 */
[----:B------:R-:W-:Y:S01]  /*0cd0*/  R2UR UR6, R6 ;  /* 0x00000000060672ca */ /* 0x000fe200000e0000 */
[--C-:B------:R-:W-:Y:S01]  /*0ce0*/  IMAD.WIDE R18, R28, 0x4, R14.reuse ;  /* 0x000000041c127825 */ /* 0x100fe200078e020e */
[C---:B------:R-:W-:Y:S02]  /*0cf0*/  R2UR UR7, R7.reuse ;  /* 0x00000000070772ca */ /* 0x040fe400000e0000 */
[----:B------:R-:W-:Y:S01]  /*0d00*/  R2UR UR8, R6 ;  /* 0x00000000060872ca */ /* 0x000fe200000e0000 */
[----:B------:R-:W-:Y:S01]  /*0d10*/  IMAD.WIDE R16, R10, 0x4, R14 ;  /* 0x000000040a107825 */ /* 0x000fe200078e020e */
[----:B------:R-:W-:-:S02]  /*0d20*/  R2UR UR9, R7 ;  /* 0x00000000070972ca */ /* 0x000fc400000e0000 */
[----:B------:R-:W-:Y:S01]  /*0d30*/  R2UR UR10, R6 ;  /* 0x00000000060a72ca */ /* 0x000fe200000e0000 */
[--C-:B0-----:R-:W-:Y:S01]  /*0d40*/  IMAD.WIDE R22, R12, 0x4, R14.reuse ;  /* 0x000000040c167825 */ /* 0x101fe200078e020e */
[----:B------:R-:W-:Y:S01]  /*0d50*/  R2UR UR11, R7 ;  /* 0x00000000070b72ca */ /* 0x000fe200000e0000 */
[----:B------:R0:W-:Y:S01]  /*0d60*/  STG.E desc[UR4][R20.64], RZ ;  /* 0x000000ff14007986 */ /* 0x0001e2000c101904 */
[C---:B------:R-:W-:Y:S01]  /*0d70*/  R2UR UR12, R6.reuse ;  /* 0x00000000060c72ca */ /* 0x040fe200000e0000 */
[----:B------:R-:W-:Y:S01]  /*0d80*/  IMAD.WIDE R24, R11, 0x4, R14 ;  /* 0x000000040b187825 */ /* 0x000fe200078e020e */
[----:B------:R-:W-:Y:S01]  /*0d90*/  R2UR UR13, R7 ;  /* 0x00000000070d72ca */ /* 0x000fe200000e0000 */
[----:B------:R1:W-:Y:S01]  /*0da0*/  STG.E desc[UR6][R18.64], RZ ;  /* 0x000000ff12007986 */ /* 0x0003e2000c101906 */
[----:B------:R-:W-:Y:S01]  /*0db0*/  IADD3 R29, PT, PT, R29, 0x8, RZ ;  /* 0x000000081d1d7810 */ /* 0x000fe20007ffe0ff */
[----:B------:R-:W-:Y:S01]  /*0dc0*/  IMAD R8, R9, 0x8, R8 ;  /* 0x0000000809087824 */ /* 0x000fe200078e0208 */
[----:B------:R-:W-:Y:S01]  /*0dd0*/  R2UR UR14, R6 ;  /* 0x00000000060e72ca */ /* 0x000fe200000e0000 */
[----:B------:R2:W-:Y:S01]  /*0de0*/  STG.E desc[UR8][R16.64], RZ ;  /* 0x000000ff10007986 */ /* 0x0005e2000c101908 */
[----:B------:R-:W-:Y:S01]  /*0df0*/  R2UR UR15, R7 ;  /* 0x00000000070f72ca */ /* 0x000fe200000e0000 */
[--C-:B0-----:R-:W-:Y:S01]  /*0e00*/  IMAD.WIDE R20, R27, 0x4, R14.reuse ;  /* 0x000000041b147825 */ /* 0x101fe200078e020e */
[----:B------:R-:W-:Y:S01]  /*0e10*/  ISETP.NE.AND P0, PT, R29, RZ, PT ;  /* 0x000000ff1d00720c */ /* 0x000fe20003f05270 */
[----:B------:R3:W-:Y:S01]  /*0e20*/  STG.E desc[UR10][R22.64], RZ ;  /* 0x000000ff16007986 */ /* 0x0007e2000c10190a */
[C---:B------:R-:W-:Y:S01]  /*0e30*/  LEA R28, R9.reuse, R28, 0x3 ;  /* 0x0000001c091c7211 */ /* 0x040fe200078e18ff */
[--C-:B-1----:R-:W-:Y:S01]  /*0e40*/  IMAD.WIDE R18, R26, 0x4, R14.reuse ;  /* 0x000000041a127825 */ /* 0x102fe200078e020e */
[C---:B------:R-:W-:Y:S01]  /*0e50*/  LEA R12, R9.reuse, R12, 0x3 ;  /* 0x0000000c090c7211 */ /* 0x040fe200078e18ff */
[----:B------:R3:W-:Y:S01]  /*0e60*/  STG.E desc[UR12][R24.64], RZ ;  /* 0x000000ff18007986 */ /* 0x0007e2000c10190c */
[----:B------:R-:W-:Y:S01]  /*0e70*/  LEA R27, R9, R27, 0x3 ;  /* 0x0000001b091b7211 */ /* 0x000fe200078e18ff */
[----:B--2---:R-:W-:Y:S01]  /*0e80*/  IMAD.WIDE R16, R13, 0x4, R14 ;  /* 0x000000040d107825 */ /* 0x004fe200078e020e */
[----:B------:R-:W-:-:S03]  /*0e90*/  LEA R13, R9, R13, 0x3 ;  /* 0x0000000d090d7211 */ /* 0x000fc600078e18ff */
[C---:B------:R-:W-:Y:S01]  /*0ea0*/  IMAD R10, R9.reuse, 0x8, R10 ;  /* 0x00000008090a7824 */ /* 0x040fe200078e020a */
[----:B------:R3:W-:Y:S01]  /*0eb0*/  STG.E desc[UR4][R16.64], RZ ;  /* 0x000000ff10007986 */ /* 0x0007e2000c101904 */
[C---:B------:R-:W-:Y:S02]  /*0ec0*/  IMAD R11, R9.reuse, 0x8, R11 ;  /* 0x00000008090b7824 */ /* 0x040fe400078e020b */
[----:B------:R-:W-:Y:S01]  /*0ed0*/  IMAD R26, R9, 0x8, R26 ;  /* 0x00000008091a7824 */ /* 0x000fe200078e021a */
[----:B------:R3:W-:Y:S04]  /*0ee0*/  STG.E desc[UR6][R18.64], RZ ;  /* 0x000000ff12007986 */ /* 0x0007e8000c101906 */
[----:B------:R3:W-:Y:S01]  /*0ef0*/  STG.E desc[UR14][R20.64], RZ ;  /* 0x000000ff14007986 */ /* 0x0007e2000c10190e */
[----:B------:R-:W-:Y:S05]  /*0f00*/  @P0 BRA `(.L_x_45) ;  /* 0xfffffffc00640947 */ /* 0x000fea000383ffff */
[----:B------:R-:W-:Y:S05]  /*0f10*/  BSYNC.RECONVERGENT B0 ;  /* 0x0000000000007941 */ /* 0x000fea0003800200 */
.L_x_44:
[----:B------:R-:W-:Y:S05]  /*0f20*/  @!P1 EXIT ;  /* 0x000000000000994d */ /* 0x000fea0003800000 */
[----:B------:R-:W-:Y:S02]  /*0f30*/  ISETP.GE.U32.AND P0, PT, R4, 0x4, PT ;  /* 0x000000040400780c */ /* 0x000fe40003f06070 */
[----:B---3--:R-:W-:-:S04]  /*0f40*/  LOP3.LUT R16, R0, 0x3, RZ, 0xc0, !PT ;  /* 0x0000000300107812 */ /* 0x008fc800078ec0ff */
[----:B------:R-:W-:-:S07]  /*0f50*/  ISETP.NE.AND P1, PT, R16, RZ, PT ;  /* 0x000000ff1000720c */ /* 0x000fce0003f25270 */
[----:B------:R-:W-:Y:S06]  /*0f60*/  @!P0 BRA `(.L_x_46) ;  /* 0x00000000006c8947 */ /* 0x000fec0003800000 */
[----:B------:R-:W3:Y:S01]  /*0f70*/  LDCU UR4, c[0x0][0x398] ;  /* 0x00007300ff0477ac */ /* 0x000ee20008000800 */
[----:B------:R-:W4:Y:S01]  /*0f80*/  LDC.64 R8, c[0x0][0x390] ;  /* 0x0000e400ff087b82 */ /* 0x000f220000000a00 */
[C---:B--2---:R-:W-:Y:S02]  /*0f90*/  R2UR UR6, R6.reuse ;  /* 0x00000000060672ca */ /* 0x044fe400000e0000 */
[C---:B------:R-:W-:Y:S02]  /*0fa0*/  R2UR UR7, R7.reuse ;  /* 0x00000000070772ca */ /* 0x040fe400000e0000 */
[C---:B------:R-:W-:Y:S02]  /*0fb0*/  R2UR UR8, R6.reuse ;  /* 0x00000000060872ca */ /* 0x040fe400000e0000 */
[----:B------:R-:W-:Y:S02]  /*0fc0*/  R2UR UR9, R7 ;  /* 0x00000000070972ca */ /* 0x000fe400000e0000 */
[----:B------:R-:W-:-:S02]  /*0fd0*/  R2UR UR10, R6 ;  /* 0x00000000060a72ca */ /* 0x000fc400000e0000 */
[C---:B------:R-:W-:Y:S02]  /*0fe0*/  R2UR UR11, R7.reuse ;  /* 0x00000000070b72ca */ /* 0x040fe400000e0000 */
[----:B------:R-:W-:Y:S02]  /*0ff0*/  R2UR UR12, R6 ;  /* 0x00000000060c72ca */ /* 0x000fe400000e0000 */
[----:B------:R-:W-:Y:S01]  /*1000*/  R2UR UR13, R7 ;  /* 0x00000000070d72ca */ /* 0x000fe200000e0000 */
[C---:B---3--:R-:W-:Y:S01]  /*1010*/  IMAD R4, R5.reuse, UR4, R2 ;  /* 0x0000000405047c24 */ /* 0x048fe2000f8e0202 */
[----:B------:R-:W-:-:S03]  /*1020*/  IADD3 R5, PT, PT, R5, 0x4, RZ ;  /* 0x0000000405057810 */ /* 0x000fc60007ffe0ff */
[C---:B------:R-:W-:Y:S02]  /*1030*/  VIADD R10, R4.reuse, UR4 ;  /* 0x00000004040a7c36 */ /* 0x040fe40008000000 */
[--C-:B------:R-:W-:Y:S02]  /*1040*/  IMAD R11, R4, UR4, R3.reuse ;  /* 0x00000004040b7c24 */ /* 0x100fe4000f8e0203 */
[C---:B------:R-:W-:Y:S01]  /*1050*/  IMAD R13, R10.reuse, UR4, R3 ;  /* 0x000000040a0d7c24 */ /* 0x040fe2000f8e0203 */
[----:B------:R-:W-:Y:S01]  /*1060*/  IADD3 R12, PT, PT, R10, UR4, RZ ;  /* 0x000000040a0c7c10 */ /* 0x000fe2000fffe0ff */
[----:B----4-:R-:W-:-:S04]  /*1070*/  IMAD.WIDE R10, R11, 0x4, R8 ;  /* 0x000000040b0a7825 */ /* 0x010fc800078e0208 */
[C---:B------:R-:W-:Y:S01]  /*1080*/  VIADD R14, R12.reuse, UR4 ;  /* 0x000000040c0e7c36 */ /* 0x040fe20008000000 */
[----:B------:R3:W-:Y:S01]  /*1090*/  STG.E desc[UR6][R10.64], RZ ;  /* 0x000000ff0a007986 */ /* 0x0007e2000c101906 */
[--C-:B-1----:R-:W-:Y:S02]  /*10a0*/  IMAD R15, R12, UR4, R3.reuse ;  /* 0x000000040c0f7c24 */ /* 0x102fe4000f8e0203 */
[----:B------:R-:W-:Y:S02]  /*10b0*/  IMAD R17, R14, UR4, R3 ;  /* 0x000000040e117c24 */ /* 0x000fe4000f8e0203 */
[----:B------:R-:W-:-:S04]  /*10c0*/  IMAD.WIDE R12, R13, 0x4, R8 ;  /* 0x000000040d0c7825 */ /* 0x000fc800078e0208 */
[--C-:B------:R-:W-:Y:S01]  /*10d0*/  IMAD.WIDE R14, R15, 0x4, R8.reuse ;  /* 0x000000040f0e7825 */ /* 0x100fe200078e0208 */
[----:B------:R3:W-:Y:S03]  /*10e0*/  STG.E desc[UR8][R12.64], RZ ;  /* 0x000000ff0c007986 */ /* 0x0007e6000c101908 */
[----:B------:R-:W-:Y:S01]  /*10f0*/  IMAD.WIDE R8, R17, 0x4, R8 ;  /* 0x0000000411087825 */ /* 0x000fe200078e0208 */
[----:B------:R3:W-:Y:S04]  /*1100*/  STG.E desc[UR10][R14.64], RZ ;  /* 0x000000ff0e007986 */ /* 0x0007e8000c10190a */
[----:B------:R3:W-:Y:S02]  /*1110*/  STG.E desc[UR12][R8.64], RZ ;  /* 0x000000ff08007986 */ /* 0x0007e4000c10190c */
.L_x_46:
[----:B------:R-:W-:Y:S05]  /*1120*/  @!P1 EXIT ;  /* 0x000000000000994d */ /* 0x000fea0003800000 */
[----:B------:R-:W-:Y:S02]  /*1130*/  ISETP.NE.AND P0, PT, R16, 0x1, PT ;  /* 0x000000011000780c */ /* 0x000fe40003f05270 */
[----:B------:R-:W-:-:S04]  /*1140*/  LOP3.LUT R0, R0, 0x1, RZ, 0xc0, !PT ;  /* 0x0000000100007812 */ /* 0x000fc800078ec0ff */
[----:B------:R-:W-:-:S07]  /*1150*/  ISETP.NE.U32.AND P1, PT, R0, 0x1, PT ;  /* 0x000000010000780c */ /* 0x000fce0003f25070 */
[----:B------:R-:W-:Y:S06]  /*1160*/  @!P0 BRA `(.L_x_47) ;  /* 0x00000000003c8947 */ /* 0x000fec0003800000 */
[----:B------:R-:W4:Y:S01]  /*1170*/  LDCU UR4, c[0x0][0x398] ;  /* 0x00007300ff0477ac */ /* 0x000f220008000800 */
[----:B---3--:R-:W3:Y:S01]  /*1180*/  LDC.64 R8, c[0x0][0x390] ;  /* 0x0000e400ff087b82 */ /* 0x008ee20000000a00 */
[C---:B--2---:R-:W-:Y:S02]  /*1190*/  R2UR UR6, R6.reuse ;  /* 0x00000000060672ca */ /* 0x044fe400000e0000 */
[C---:B------:R-:W-:Y:S02]  /*11a0*/  R2UR UR7, R7.reuse ;  /* 0x00000000070772ca */ /* 0x040fe400000e0000 */
[----:B------:R-:W-:Y:S02]  /*11b0*/  R2UR UR8, R6 ;  /* 0x00000000060872ca */ /* 0x000fe400000e0000 */
[----:B------:R-:W-:Y:S01]  /*11c0*/  R2UR UR9, R7 ;  /* 0x00000000070972ca */ /* 0x000fe200000e0000 */
[C---:B----4-:R-:W-:Y:S01]  /*11d0*/  IMAD R0, R5.reuse, UR4, R2 ;  /* 0x0000000405007c24 */ /* 0x050fe2000f8e0202 */
[----:B------:R-:W-:-:S03]  /*11e0*/  IADD3 R5, PT, PT, R5, 0x2, RZ ;  /* 0x0000000205057810 */ /* 0x000fc60007ffe0ff */
[C---:B------:R-:W-:Y:S02]  /*11f0*/  VIADD R4, R0.reuse, UR4 ;  /* 0x0000000400047c36 */ /* 0x040fe40008000000 */
[--C-:B------:R-:W-:Y:S02]  /*1200*/  IMAD R11, R0, UR4, R3.reuse ;  /* 0x00000004000b7c24 */ /* 0x100fe4000f8e0203 */
[----:B------:R-:W-:Y:S02]  /*1210*/  IMAD R13, R4, UR4, R3 ;  /* 0x00000004040d7c24 */ /* 0x000fe4000f8e0203 */
[----:B---3--:R-:W-:-:S04]  /*1220*/  IMAD.WIDE R10, R11, 0x4, R8 ;  /* 0x000000040b0a7825 */ /* 0x008fc800078e0208 */
[----:B------:R-:W-:Y:S01]  /*1230*/  IMAD.WIDE R8, R13, 0x4, R8 ;  /* 0x000000040d087825 */ /* 0x000fe200078e0208 */
[----:B------:R4:W-:Y:S04]  /*1240*/  STG.E desc[UR6][R10.64], RZ ;  /* 0x000000ff0a007986 */ /* 0x0009e8000c101906 */
[----:B------:R4:W-:Y:S02]  /*1250*/  STG.E desc[UR8][R8.64], RZ ;  /* 0x000000ff08007986 */ /* 0x0009e4000c101908 */
.L_x_47:
[----:B------:R-:W-:Y:S05]  /*1260*/  @P1 EXIT ;  /* 0x000000000000194d */ /* 0x000fea0003800000 */
[----:B------:R-:W5:Y:S01]  /*1270*/  LDCU UR4, c[0x0][0x398] ;  /* 0x00007300ff0477ac */ /* 0x000f620008000800 */
[----:B---34-:R-:W3:Y:S01]  /*1280*/  LDC.64 R8, c[0x0][0x390] ;  /* 0x0000e400ff087b82 */ /* 0x018ee20000000a00 */
[----:B--2---:R-:W-:Y:S02]  /*1290*/  R2UR UR6, R6 ;  /* 0x00000000060672ca */ /* 0x004fe400000e0000 */
[----:B------:R-:W-:Y:S01]  /*12a0*/  R2UR UR7, R7 ;  /* 0x00000000070772ca */ /* 0x000fe200000e0000 */
[----:B-----5:R-:W-:-:S04]  /*12b0*/  IMAD R2, R5, UR4, R2 ;  /* 0x0000000405027c24 */ /* 0x020fc8000f8e0202 */
[----:B------:R-:W-:-:S04]  /*12c0*/  IMAD R3, R2, UR4, R3 ;  /* 0x0000000402037c24 */ /* 0x000fc8000f8e0203 */
[----:B---3--:R-:W-:-:S05]  /*12d0*/  IMAD.WIDE R2, R3, 0x4, R8 ;  /* 0x0000000403027825 */ /* 0x008fca00078e0208 */
[----:B------:R-:W-:Y:S01]  /*12e0*/  STG.E desc[UR6][R2.64], RZ ;  /* 0x000000ff02007986 */ /* 0x000fe2000c101906 */
[----:B------:R-:W-:Y:S05]  /*12f0*/  EXIT ;  /* 0x000000000000794d */ /* 0x000fea0003800000 */
.L_x_43:
[----:B------:R-:W-:Y:S01]  /*1300*/  VIMNMX.U32 R13, PT, PT, R8, 0x1, !PT ;  /* 0x00000001080d7848 */ /* 0x000fe20007fe0000 */
[----:B------:R-:W-:-:S03]  /*1310*/  IMAD.MOV.U32 R9, RZ, RZ, RZ ;  /* 0x000000ffff097224 */ /* 0x000fc600078e00ff */
[C---:B------:R-:W-:Y:S02]  /*1320*/  LOP3.LUT R10, R13.reuse, 0xfffffffc, RZ, 0xc0, !PT ;  /* 0xfffffffc0d0a7812 */ /* 0x040fe400078ec0ff */
[C---:B------:R-:W-:Y:S02]  /*1330*/  LOP3.LUT R0, R13.reuse, 0xd, RZ, 0xc0, !PT ;  /* 0x0000000d0d007812 */ /* 0x040fe400078ec0ff */
[C---:B------:R-:W-:Y:S02]  /*1340*/  LOP3.LUT R11, R13.reuse, 0x5, RZ, 0xc0, !PT ;  /* 0x000000050d0b7812 */ /* 0x040fe400078ec0ff */
[C---:B------:R-:W-:Y:S02]  /*1350*/  LOP3.LUT R12, R13.reuse, 0x1, RZ, 0xc0, !PT ;  /* 0x000000010d0c7812 */ /* 0x040fe400078ec0ff */
[----:B------:R-:W-:Y:S02]  /*1360*/  LOP3.LUT R13, R13, 0xfffffff0, RZ, 0xc0, !PT ;  /* 0xfffffff00d0d7812 */ /* 0x000fe400078ec0ff */
[----:B------:R-:W-:-:S07]  /*1370*/  IADD3 R24, PT, PT, -R10, RZ, RZ ;  /* 0x000000ff0a187210 */ /* 0x000fce0007ffe1ff */
.L_x_62:
[----:B------:R-:W-:Y:S01]  /*1380*/  ISETP.GE.U32.AND P0, PT, R8, 0x4, PT ;  /* 0x000000040800780c */ /* 0x000fe20003f06070 */
[----:B------:R-:W-:Y:S01]  /*1390*/  BSSY.RECONVERGENT B0, `(.L_x_48) ;  /* 0x0000020000007945 */ /* 0x000fe20003800200 */
[----:B-1-3--:R-:W-:-:S11]  /*13a0*/  IMAD.MOV.U32 R19, RZ, RZ, RZ ;  /* 0x000000ffff137224 */ /* 0x00afd600078e00ff */
[----:B------:R-:W-:Y:S05]  /*13b0*/  @!P0 BRA `(.L_x_49) ;  /* 0x0000000000748947 */ /* 0x000fea0003800000 */
[----:B------:R-:W1:Y:S01]  /*13c0*/  LDC.64 R14, c[0x0][0x388] ;  /* 0x0000e200ff0e7b82 */ /* 0x000e620000000a00 */
[----:B------:R-:W-:Y:S01]  /*13d0*/  IADD3 R28, P0, PT, R4, 0x8, RZ ;  /* 0x00000008041c7810 */ /* 0x000fe20007f1e0ff */
[----:B------:R-:W-:Y:S01]  /*13e0*/  BSSY.RECONVERGENT B1, `(.L_x_50) ;  /* 0x0000019000017945 */ /* 0x000fe20003800200 */
[----:B0-----:R-:W-:Y:S01]  /*13f0*/  IMAD R23, R8, R9, RZ ;  /* 0x0000000908177224 */ /* 0x001fe200078e02ff */
[----:B------:R-:W-:Y:S02]  /*1400*/  MOV R22, R24 ;  /* 0x0000001800167202 */ /* 0x000fe40000000f00 */
[----:B------:R-:W-:-:S08]  /*1410*/  IMAD.X R27, RZ, RZ, R5, P0 ;  /* 0x000000ffff1b7224 */ /* 0x000fd000000e0605 */
.L_x_51:
[----:B--2---:R-:W-:Y:S01]  /*1420*/  R2UR UR4, R6 ;  /* 0x00000000060472ca */ /* 0x004fe200000e0000 */
[----:B-1----:R-:W-:Y:S01]  /*1430*/  IMAD.WIDE R20, R23, 0x4, R14 ;  /* 0x0000000417147825 */ /* 0x002fe200078e020e */
[----:B------:R-:W-:-:S13]  /*1440*/  R2UR UR5, R7 ;  /* 0x00000000070572ca */ /* 0x000fda00000e0000 */
[----:B------:R-:W2:Y:S01]  /*1450*/  LDG.E R25, desc[UR4][R20.64] ;  /* 0x0000000414197981 */ /* 0x000ea2000c1e1900 */
[----:B------:R-:W-:Y:S01]  /*1460*/  R2UR UR6, R6 ;  /* 0x00000000060672ca */ /* 0x000fe200000e0000 */
[----:B---3--:R-:W-:Y:S01]  /*1470*/  IMAD.MOV.U32 R19, RZ, RZ, R27 ;  /* 0x000000ffff137224 */ /* 0x008fe200078e001b */
[----:B------:R-:W-:Y:S02]  /*1480*/  R2UR UR7, R7 ;  /* 0x00000000070772ca */ /* 0x000fe400000e0000 */
[----:B------:R-:W-:-:S05]  /*1490*/  MOV R18, R28 ;  /* 0x0000001c00127202 */ /* 0x000fca0000000f00 */
[----:B--2---:R-:W-:Y:S06]  /*14a0*/  ST.E desc[UR4][R18.64+-0x8], R25 ;  /* 0xfffff81912007985 */ /* 0x004fec000c101904 */
[----:B------:R-:W2:Y:S04]  /*14b0*/  LDG.E R27, desc[UR6][R20.64+0x4] ;  /* 0x00000406141b7981 */ /* 0x000ea8000c1e1900 */
[----:B--2---:R0:W-:Y:S04]  /*14c0*/  ST.E desc[UR4][R18.64+-0x4], R27 ;  /* 0xfffffc1b12007985 */ /* 0x0041e8000c101904 */
[----:B------:R-:W2:Y:S01]  /*14d0*/  LDG.E R29, desc[UR6][R20.64+0x8] ;  /* 0x00000806141d7981 */ /* 0x000ea2000c1e1900 */
[----:B------:R-:W-:-:S04]  /*14e0*/  IADD3 R22, PT, PT, R22, 0x4, RZ ;  /* 0x0000000416167810 */ /* 0x000fc80007ffe0ff */
[----:B------:R-:W-:Y:S01]  /*14f0*/  ISETP.NE.AND P0, PT, R22, RZ, PT ;  /* 0x000000ff1600720c */ /* 0x000fe20003f05270 */
[----:B--2---:R3:W-:Y:S04]  /*1500*/  ST.E desc[UR4][R18.64], R29 ;  /* 0x0000001d12007985 */ /* 0x0047e8000c101904 */
[----:B------:R-:W2:Y:S01]  /*1510*/  LDG.E R26, desc[UR6][R20.64+0xc] ;  /* 0x00000c06141a7981 */ /* 0x000ea2000c1e1900 */
[----:B------:R-:W-:Y:S02]  /*1520*/  IADD3 R28, P1, PT, R18, 0x10, RZ ;  /* 0x00000010121c7810 */ /* 0x000fe40007f3e0ff */
[----:B------:R-:W-:-:S03]  /*1530*/  IADD3 R23, PT, PT, R23, 0x4, RZ ;  /* 0x0000000417177810 */ /* 0x000fc60007ffe0ff */
[----:B0-----:R-:W-:Y:S01]  /*1540*/  IMAD.X R27, RZ, RZ, R19, P1 ;  /* 0x000000ffff1b7224 */ /* 0x001fe200008e0613 */
[----:B--2---:R3:W-:Y:S01]  /*1550*/  ST.E desc[UR4][R18.64+0x4], R26 ;  /* 0x0000041a12007985 */ /* 0x0047e2000c101904 */
[----:B------:R-:W-:Y:S06]  /*1560*/  @P0 BRA `(.L_x_51) ;  /* 0xfffffffc00ac0947 */ /* 0x000fec000383ffff */
[----:B------:R-:W-:Y:S05]  /*1570*/  BSYNC.RECONVERGENT B1 ;  /* 0x0000000000017941 */ /* 0x000fea0003800200 */
.L_x_50:
[----:B---3--:R-:W-:-:S07]  /*1580*/  IMAD.MOV.U32 R19, RZ, RZ, R10 ;  /* 0x000000ffff137224 */ /* 0x008fce00078e000a */
.L_x_49:
[----:B------:R-:W-:Y:S05]  /*1590*/  BSYNC.RECONVERGENT B0 ;  /* 0x0000000000007941 */ /* 0x000fea0003800200 */
.L_x_48:
[----:B------:R-:W-:Y:S01]  /*15a0*/  ISETP.NE.AND P0, PT, R12, RZ, PT ;  /* 0x000000ff0c00720c */ /* 0x000fe20003f05270 */
[----:B------:R-:W-:Y:S01]  /*15b0*/  BSSY.RECONVERGENT B0, `(.L_x_52) ;  /* 0x000000b000007945 */ /* 0x000fe20003800200 */
[----:B------:R-:W-:-:S11]  /*15c0*/  ISETP.GE.U32.AND P1, PT, R8, 0x10, PT ;  /* 0x000000100800780c */ /* 0x000fd60003f26070 */
[----:B------:R-:W-:Y:S05]  /*15d0*/  @!P0 BRA `(.L_x_53) ;  /* 0x0000000000208947 */ /* 0x000fea0003800000 */
[----:B------:R-:W1:Y:S01]  /*15e0*/  LDC.64 R14, c[0x0][0x388] ;  /* 0x0000e200ff0e7b82 */ /* 0x000e620000000a00 */
[----:B--2---:R-:W-:Y:S01]  /*15f0*/  R2UR UR4, R6 ;  /* 0x00000000060472ca */ /* 0x004fe200000e0000 */
[----:B------:R-:W-:Y:S01]  /*1600*/  IMAD R21, R8, R9, R19 ;  /* 0x0000000908157224 */ /* 0x000fe200078e0213 */
[----:B------:R-:W-:-:S03]  /*1610*/  R2UR UR5, R7 ;  /* 0x00000000070572ca */ /* 0x000fc600000e0000 */
[----:B-1----:R-:W-:-:S10]  /*1620*/  IMAD.WIDE R14, R21, 0x4, R14 ;  /* 0x00000004150e7825 */ /* 0x002fd400078e020e */
[----:B------:R-:W2:Y:S01]  /*1630*/  LDG.E R15, desc[UR4][R14.64] ;  /* 0x000000040e0f7981 */ /* 0x000ea2000c1e1900 */
[----:B------:R-:W-:-:S05]  /*1640*/  IMAD.WIDE.U32 R18, R19, 0x4, R4 ;  /* 0x0000000413127825 */ /* 0x000fca00078e0004 */
[----:B--2---:R1:W-:Y:S02]  /*1650*/  ST.E desc[UR4][R18.64], R15 ;  /* 0x0000000f12007985 */ /* 0x0043e4000c101904 */
.L_x_53:
[----:B------:R-:W-:Y:S05]  /*1660*/  BSYNC.RECONVERGENT B0 ;  /* 0x0000000000007941 */ /* 0x000fea0003800200 */
.L_x_52:
[----:B------:R-:W-:Y:S01]  /*1670*/  BSSY.RECONVERGENT B0, `(.L_x_54) ;  /* 0x000004a000007945 */ /* 0x000fe20003800200 */
[----:B0-----:R-:W-:Y:S02]  /*1680*/  HFMA2 R25, -RZ, RZ, 0, 0 ;  /* 0x00000000ff197431 */ /* 0x001fe400000001ff */
[----:B------:R-:W-:Y:S01]  /*1690*/  IMAD.MOV.U32 R23, RZ, RZ, RZ ;  /* 0x000000ffff177224 */ /* 0x000fe200078e00ff */
[----:B------:R-:W-:Y:S06]  /*16a0*/  @!P1 BRA `(.L_x_55) ;  /* 0x0000000400189947 */ /* 0x000fec0003800000 */
[----:B------:R-:W-:Y:S01]  /*16b0*/  BSSY.RECONVERGENT B1, `(.L_x_56) ;  /* 0x0000044000017945 */ /* 0x000fe20003800200 */
[----:B------:R-:W-:Y:S01]  /*16c0*/  MOV R25, RZ ;  /* 0x000000ff00197202 */ /* 0x000fe20000000f00 */
[----:B------:R-:W-:-:S07]  /*16d0*/  IMAD.MOV.U32 R21, RZ, RZ, RZ ;  /* 0x000000ffff157224 */ /* 0x000fce00078e00ff */
.L_x_57:
[C---:B--2---:R-:W-:Y:S01]  /*16e0*/  R2UR UR4, R6.reuse ;  /* 0x00000000060472ca */ /* 0x044fe200000e0000 */
[----:B-1----:R-:W-:Y:S01]  /*16f0*/  IMAD.WIDE.U32 R18, R21, 0x4, R4 ;  /* 0x0000000415127825 */ /* 0x002fe200078e0004 */
[----:B------:R-:W-:Y:S02]  /*1700*/  R2UR UR5, R7 ;  /* 0x00000000070572ca */ /* 0x000fe400000e0000 */
[----:B------:R-:W-:Y:S01]  /*1710*/  R2UR UR6, R6 ;  /* 0x00000000060672ca */ /* 0x000fe200000e0000 */
[----:B------:R-:W-:Y:S01]  /*1720*/  IMAD.WIDE.U32 R14, R21, 0x4, R16 ;  /* 0x00000004150e7825 */ /* 0x000fe200078e0010 */
[----:B------:R-:W-:-:S09]  /*1730*/  R2UR UR7, R7 ;  /* 0x00000000070772ca */ /* 0x000fd200000e0000 */
[----:B------:R-:W2:Y:S04]  /*1740*/  LD.E R20, desc[UR4][R18.64] ;  /* 0x0000000412147980 */ /* 0x000ea8000c101900 */
[----:B------:R-:W2:Y:S04]  /*1750*/  LD.E R22, desc[UR6][R14.64] ;  /* 0x000000060e167980 */ /* 0x000ea8000c101900 */
        /* <DEDUP_REMOVED lines=20> */
[----:B------:R-:W-:Y:S02]  /*18a0*/  R2UR UR8, R6 ;  /* 0x00000000060872ca */ /* 0x000fe400000e0000 */
[----:B------:R-:W-:Y:S01]  /*18b0*/  R2UR UR9, R7 ;  /* 0x00000000070972ca */ /* 0x000fe200000e0000 */
[----:B--2---:R-:W-:Y:S02]  /*18c0*/  FFMA R20, R25, R22, R20 ;  /* 0x0000001619147223 */ /* 0x004fe40000000014 */
        /* <DEDUP_REMOVED lines=16> */
[C---:B------:R-:W-:Y:S01]  /*19d0*/  R2UR UR12, R6.reuse ;  /* 0x00000000060c72ca */ /* 0x040fe200000e0000 */
[----:B---3--:R-:W-:Y:S01]  /*19e0*/  FFMA R20, R23, R26, R20 ;  /* 0x0000001a17147223 */ /* 0x008fe20000000014 */
[C---:B------:R-:W-:Y:S01]  /*19f0*/  R2UR UR13, R7.reuse ;  /* 0x00000000070d72ca */ /* 0x040fe200000e0000 */
[----:B------:R-:W3:Y:S01]  /*1a00*/  LD.E R23, desc[UR4][R18.64+0x34] ;  /* 0x0000340412177980 */ /* 0x000ee2000c101900 */
[----:B------:R-:W-:Y:S02]  /*1a10*/  R2UR UR14, R6 ;  /* 0x00000000060e72ca */ /* 0x000fe400000e0000 */
[----:B------:R-:W-:Y:S01]  /*1a20*/  R2UR UR15, R7 ;  /* 0x00000000070f72ca */ /* 0x000fe200000e0000 */
[----:B------:R-:W4:Y:S08]  /*1a30*/  LD.E R26, desc[UR10][R14.64+0x38] ;  /* 0x0000380a0e1a7980 */ /* 0x000f30000c101900 */
[----:B------:R-:W5:Y:S04]  /*1a40*/  LD.E R28, desc[UR12][R18.64+0x3c] ;  /* 0x00003c0c121c7980 */ /* 0x000f68000c101900 */
[----:B------:R-:W5:Y:S01]  /*1a50*/  LD.E R27, desc[UR14][R14.64+0x3c] ;  /* 0x00003c0e0e1b7980 */ /* 0x000f62000c101900 */
[----:B--2---:R-:W-:-:S03]  /*1a60*/  FFMA R20, R25, R22, R20 ;  /* 0x0000001619147223 */ /* 0x004fc60000000014 */
[----:B------:R-:W3:Y:S04]  /*1a70*/  LD.E R22, desc[UR6][R14.64+0x34] ;  /* 0x000034060e167980 */ /* 0x000ee8000c101900 */
[----:B------:R-:W4:Y:S01]  /*1a80*/  LD.E R25, desc[UR8][R18.64+0x38] ;  /* 0x0000380812197980 */ /* 0x000f22000c101900 */
[----:B------:R-:W-:-:S04]  /*1a90*/  IADD3 R21, PT, PT, R21, 0x10, RZ ;  /* 0x0000001015157810 */ /* 0x000fc80007ffe0ff */
[----:B------:R-:W-:Y:S01]  /*1aa0*/  ISETP.NE.AND P1, PT, R21, R13, PT ;  /* 0x0000000d1500720c */ /* 0x000fe20003f25270 */
[----:B---3--:R-:W-:-:S04]  /*1ab0*/  FFMA R20, R23, R22, R20 ;  /* 0x0000001617147223 */ /* 0x008fc80000000014 */
[----:B----4-:R-:W-:-:S04]  /*1ac0*/  FFMA R25, R25, R26, R20 ;  /* 0x0000001a19197223 */ /* 0x010fc80000000014 */
[----:B-----5:R-:W-:-:S04]  /*1ad0*/  FFMA R25, R28, R27, R25 ;  /* 0x0000001b1c197223 */ /* 0x020fc80000000019 */
[----:B------:R-:W-:Y:S05]  /*1ae0*/  @P1 BRA `(.L_x_57) ;  /* 0xfffffff800fc1947 */ /* 0x000fea000383ffff */
[----:B------:R-:W-:Y:S05]  /*1af0*/  BSYNC.RECONVERGENT B1 ;  /* 0x0000000000017941 */ /* 0x000fea0003800200 */
.L_x_56:
[----:B------:R-:W-:-:S07]  /*1b00*/  IMAD.MOV.U32 R23, RZ, RZ, R13 ;  /* 0x000000ffff177224 */ /* 0x000fce00078e000d */
.L_x_55:
[----:B------:R-:W-:Y:S05]  /*1b10*/  BSYNC.RECONVERGENT B0 ;  /* 0x0000000000007941 */ /* 0x000fea0003800200 */
.L_x_54:
[----:B------:R-:W-:Y:S01]  /*1b20*/  ISETP.NE.AND P1, PT, R0, RZ, PT ;  /* 0x000000ff0000720c */ /* 0x000fe20003f25270 */
[----:B------:R-:W-:-:S12]  /*1b30*/  BSSY.RECONVERGENT B0, `(.L_x_58) ;  /* 0x0000052000007945 */ /* 0x000fd80003800200 */
[----:B------:R-:W-:Y:S05]  /*1b40*/  @!P1 BRA `(.L_x_59) ;  /* 0x0000000400409947 */ /* 0x000fea0003800000 */
[----:B------:R-:W-:Y:S01]  /*1b50*/  IADD3 R14, PT, PT, R0, -0x1, RZ ;  /* 0xffffffff000e7810 */ /* 0x000fe20007ffe0ff */
[----:B------:R-:W-:Y:S01]  /*1b60*/  BSSY.RECONVERGENT B1, `(.L_x_60) ;  /* 0x000002b000017945 */ /* 0x000fe20003800200 */
[----:B------:R-:W-:Y:S02]  /*1b70*/  ISETP.NE.AND P2, PT, R11, RZ, PT ;  /* 0x000000ff0b00720c */ /* 0x000fe40003f45270 */
[----:B------:R-:W-:-:S13]  /*1b80*/  ISETP.GE.U32.AND P1, PT, R14, 0x7, PT ;  /* 0x000000070e00780c */ /* 0x000fda0003f26070 */
[----:B------:R-:W-:Y:S05]  /*1b90*/  @!P1 BRA `(.L_x_61) ;  /* 0x00000000009c9947 */ /* 0x000fea0003800000 */
[C---:B--2---:R-:W-:Y:S01]  /*1ba0*/  R2UR UR4, R6.reuse ;  /* 0x00000000060472ca */ /* 0x044fe200000e0000 */
[----:B-1----:R-:W-:Y:S01]  /*1bb0*/  IMAD.WIDE.U32 R14, R23, 0x4, R4 ;  /* 0x00000004170e7825 */ /* 0x002fe200078e0004 */
[----:B------:R-:W-:Y:S02]  /*1bc0*/  R2UR UR5, R7 ;  /* 0x00000000070572ca */ /* 0x000fe400000e0000 */
[----:B------:R-:W-:Y:S01]  /*1bd0*/  R2UR UR6, R6 ;  /* 0x00000000060672ca */ /* 0x000fe200000e0000 */
[----:B------:R-:W-:Y:S01]  /*1be0*/  IMAD.WIDE.U32 R18, R23, 0x4, R16 ;  /* 0x0000000417127825 */ /* 0x000fe200078e0010 */
[----:B------:R-:W-:-:S09]  /*1bf0*/  R2UR UR7, R7 ;  /* 0x00000000070772ca */ /* 0x000fd200000e0000 */
[----:B------:R-:W2:Y:S04]  /*1c00*/  LD.E R20, desc[UR4][R14.64] ;  /* 0x000000040e147980 */ /* 0x000ea8000c101900 */
[----:B------:R-:W2:Y:S01]  /*1c10*/  LD.E R21, desc[UR6][R18.64] ;  /* 0x0000000612157980 */ /* 0x000ea2000c101900 */
[C---:B------:R-:W-:Y:S02]  /*1c20*/  R2UR UR8, R6.reuse ;  /* 0x00000000060872ca */ /* 0x040fe400000e0000 */
[C---:B------:R-:W-:Y:S01]  /*1c30*/  R2UR UR9, R7.reuse ;  /* 0x00000000070972ca */ /* 0x040fe200000e0000 */
[----:B------:R-:W3:Y:S01]  /*1c40*/  LD.E R22, desc[UR6][R18.64+0x4] ;  /* 0x0000040612167980 */ /* 0x000ee2000c101900 */
[----:B------:R-:W-:Y:S02]  /*1c50*/  R2UR UR10, R6 ;  /* 0x00000000060a72ca */ /* 0x000fe400000e0000 */
[----:B------:R-:W-:-:S13]  /*1c60*/  R2UR UR11, R7 ;  /* 0x00000000070b72ca */ /* 0x000fda00000e0000 */
[----:B------:R-:W4:Y:S01]  /*1c70*/  LD.E R26, desc[UR10][R18.64+0x8] ;  /* 0x0000080a121a7980 */ /* 0x000f22000c101900 */
[----:B--2---:R-:W-:-:S03]  /*1c80*/  FFMA R20, R20, R21, R25 ;  /* 0x0000001514147223 */ /* 0x004fc60000000019 */
[----:B------:R-:W3:Y:S04]  /*1c90*/  LD.E R21, desc[UR4][R14.64+0x4] ;  /* 0x000004040e157980 */ /* 0x000ee8000c101900 */
[----:B------:R-:W4:Y:S01]  /*1ca0*/  LD.E R25, desc[UR8][R14.64+0x8] ;  /* 0x000008080e197980 */ /* 0x000f22000c101900 */
[----:B---3--:R-:W-:-:S03]  /*1cb0*/  FFMA R20, R21, R22, R20 ;  /* 0x0000001615147223 */ /* 0x008fc60000000014 */
[----:B------:R-:W2:Y:S04]  /*1cc0*/  LD.E R21, desc[UR4][R14.64+0xc] ;  /* 0x00000c040e157980 */ /* 0x000ea8000c101900 */
[----:B------:R-:W2:Y:S01]  /*1cd0*/  LD.E R22, desc[UR6][R18.64+0xc] ;  /* 0x00000c0612167980 */ /* 0x000ea2000c101900 */
[----:B----4-:R-:W-:-:S03]  /*1ce0*/  FFMA R20, R25, R26, R20 ;  /* 0x0000001a19147223 */ /* 0x010fc60000000014 */
        /* <DEDUP_REMOVED lines=18> */
.L_x_61:
[----:B------:R-:W-:Y:S05]  /*1e10*/  BSYNC.RECONVERGENT B1 ;  /* 0x0000000000017941 */ /* 0x000fea0003800200 */
.L_x_60:
[----:B------:R-:W-:Y:S05]  /*1e20*/  @!P2 BRA `(.L_x_59) ;  /* 0x000000000088a947 */ /* 0x000fea0003800000 */
[----:B------:R-:W-:-:S04]  /*1e30*/  IADD3 R14, PT, PT, R11, -0x1, RZ ;  /* 0xffffffff0b0e7810 */ /* 0x000fc80007ffe0ff */
[----:B------:R-:W-:-:S13]  /*1e40*/  ISETP.GE.U32.AND P1, PT, R14, 0x3, PT ;  /* 0x000000030e00780c */ /* 0x000fda0003f26070 */
[C---:B--2---:R-:W-:Y:S01]  /*1e50*/  @P1 R2UR UR4, R6.reuse ;  /* 0x00000000060412ca */ /* 0x044fe200000e0000 */
[----:B-1----:R-:W-:Y:S01]  /*1e60*/  @P1 IMAD.WIDE.U32 R14, R23, 0x4, R4 ;  /* 0x00000004170e1825 */ /* 0x002fe200078e0004 */
[----:B------:R-:W-:Y:S02]  /*1e70*/  @P1 R2UR UR5, R7 ;  /* 0x00000000070512ca */ /* 0x000fe400000e0000 */
[C---:B------:R-:W-:Y:S01]  /*1e80*/  @P1 R2UR UR6, R6.reuse ;  /* 0x00000000060612ca */ /* 0x040fe200000e0000 */
[----:B------:R-:W-:Y:S01]  /*1e90*/  @P1 IMAD.WIDE.U32 R18, R23, 0x4, R16 ;  /* 0x0000000417121825 */ /* 0x000fe200078e0010 */
        /* <DEDUP_REMOVED lines=9> */
[C---:B------:R-:W-:Y:S01]  /*1f30*/  @P0 R2UR UR12, R6.reuse ;  /* 0x00000000060c02ca */ /* 0x040fe200000e0000 */
[----:B------:R-:W-:Y:S01]  /*1f40*/  @P1 VIADD R23, R23, 0x4 ;  /* 0x0000000417171836 */ /* 0x000fe20000000000 */
[----:B------:R-:W-:Y:S01]  /*1f50*/  @P0 R2UR UR13, R7 ;  /* 0x00000000070d02ca */ /* 0x000fe200000e0000 */
[----:B------:R-:W4:Y:S01]  /*1f60*/  @P1 LD.E R29, desc[UR6][R18.64+0x8] ;  /* 0x00000806121d1980 */ /* 0x000f22000c101900 */
[----:B------:R-:W-:-:S02]  /*1f70*/  @P0 R2UR UR14, R6 ;  /* 0x00000000060e02ca */ /* 0x000fc400000e0000 */
[----:B------:R-:W-:Y:S01]  /*1f80*/  @P0 R2UR UR15, R7 ;  /* 0x00000000070f02ca */ /* 0x000fe200000e0000 */
[----:B------:R-:W5:Y:S04]  /*1f90*/  @P1 LD.E R28, desc[UR8][R14.64+0xc] ;  /* 0x00000c080e1c1980 */ /* 0x000f68000c101900 */
[----:B------:R-:W5:Y:S01]  /*1fa0*/  @P1 LD.E R19, desc[UR10][R18.64+0xc] ;  /* 0x00000c0a12131980 */ /* 0x000f62000c101900 */
[----:B--2---:R-:W-:-:S04]  /*1fb0*/  @P1 FFMA R20, R20, R21, R25 ;  /* 0x0000001514141223 */ /* 0x004fc80000000019 */
[----:B---3--:R-:W-:Y:S01]  /*1fc0*/  @P1 FFMA R26, R27, R26, R20 ;  /* 0x0000001a1b1a1223 */ /* 0x008fe20000000014 */
[C---:B------:R-:W-:Y:S01]  /*1fd0*/  @P0 IMAD.WIDE.U32 R20, R23.reuse, 0x4, R4 ;  /* 0x0000000417140825 */ /* 0x040fe200078e0004 */
[----:B------:R-:W4:Y:S03]  /*1fe0*/  @P1 LD.E R27, desc[UR4][R14.64+0x8] ;  /* 0x000008040e1b1980 */ /* 0x000f26000c101900 */
[----:B------:R-:W-:Y:S02]  /*1ff0*/  @P0 IMAD.WIDE.U32 R22, R23, 0x4, R16 ;  /* 0x0000000417160825 */ /* 0x000fe400078e0010 */
[----:B------:R-:W2:Y:S04]  /*2000*/  @P0 LD.E R20, desc[UR12][R20.64] ;  /* 0x0000000c14140980 */ /* 0x000ea8000c101900 */
[----:B------:R-:W2:Y:S01]  /*2010*/  @P0 LD.E R22, desc[UR14][R22.64] ;  /* 0x0000000e16160980 */ /* 0x000ea2000c101900 */
[----:B----4-:R-:W-:-:S04]  /*2020*/  @P1 FFMA R27, R27, R29, R26 ;  /* 0x0000001d1b1b1223 */ /* 0x010fc8000000001a */
[----:B-----5:R-:W-:-:S04]  /*2030*/  @P1 FFMA R25, R28, R19, R27 ;  /* 0x000000131c191223 */ /* 0x020fc8000000001b */
[----:B--2---:R-:W-:-:S07]  /*2040*/  @P0 FFMA R25, R20, R22, R25 ;  /* 0x0000001614190223 */ /* 0x004fce0000000019 */
.L_x_59:
[----:B------:R-:W-:Y:S05]  /*2050*/  BSYNC.RECONVERGENT B0 ;  /* 0x0000000000007941 */ /* 0x000fea0003800200 */
.L_x_58:
[----:B------:R-:W0:Y:S01]  /*2060*/  LDCU UR4, c[0x0][0x398] ;  /* 0x00007300ff0477ac */ /* 0x000e220008000800 */
[----:B-1----:R-:W1:Y:S01]  /*2070*/  LDC.64 R14, c[0x0][0x390] ;  /* 0x0000e400ff0e7b82 */ /* 0x002e620000000a00 */
[----:B--2---:R-:W-:Y:S02]  /*2080*/  R2UR UR6, R6 ;  /* 0x00000000060672ca */ /* 0x004fe400000e0000 */
[----:B------:R-:W-:Y:S01]  /*2090*/  R2UR UR7, R7 ;  /* 0x00000000070772ca */ /* 0x000fe200000e0000 */
[C---:B0-----:R-:W-:Y:S01]  /*20a0*/  IMAD R18, R9.reuse, UR4, R2 ;  /* 0x0000000409127c24 */ /* 0x041fe2000f8e0202 */
[----:B------:R-:W-:-:S03]  /*20b0*/  IADD3 R9, PT, PT, R9, 0x1, RZ ;  /* 0x0000000109097810 */ /* 0x000fc60007ffe0ff */
[----:B------:R-:W-:Y:S01]  /*20c0*/  IMAD R19, R18, UR4, R3 ;  /* 0x0000000412137c24 */ /* 0x000fe2000f8e0203 */
[----:B------:R-:W0:Y:S03]  /*20d0*/  LDCU UR4, c[0x0][0x3a4] ;  /* 0x00007480ff0477ac */ /* 0x000e260008000800 */
[----:B-1----:R-:W-:-:S05]  /*20e0*/  IMAD.WIDE R14, R19, 0x4, R14 ;  /* 0x00000004130e7825 */ /* 0x002fca00078e020e */
[----:B------:R4:W-:Y:S01]  /*20f0*/  STG.E desc[UR6][R14.64], R25 ;  /* 0x000000190e007986 */ /* 0x0009e2000c101906 */
[----:B0-----:R-:W-:-:S13]  /*2100*/  ISETP.NE.AND P0, PT, R9, UR4, PT ;  /* 0x0000000409007c0c */ /* 0x001fda000bf05270 */
[----:B----4-:R-:W-:Y:S05]  /*2110*/  @P0 BRA `(.L_x_62) ;  /* 0xfffffff000980947 */ /* 0x010fea000383ffff */
[----:B------:R-:W-:Y:S05]  /*2120*/  EXIT ;  /* 0x000000000000794d */ /* 0x000fea0003800000 */
.L_x_63:
        /* <DEDUP_REMOVED lines=13> */
.L_x_65:


//--------------------- .nv.shared.reserved.0     --------------------------
	.section	.nv.shared.reserved.0,"aw",@nobits
	.weak		__nv_reservedSMEM_offset_0_alias
	.size		__nv_reservedSMEM_offset_0_alias, 0, 64
	.other		__nv_reservedSMEM_offset_0_alias,@"STO_CUDA_RESERVED_SHARED STV_DEFAULT"
__nv_reservedSMEM_offset_0_alias:
	.zero		0
	.zero		64


//--------------------- .nv.constant0._Z6Conv2dPfS_S_iiii --------------------------
	.section	.nv.constant0._Z6Conv2dPfS_S_iiii,"a",@progbits
	.sectionflags	@""
	.align	4
.nv.constant0._Z6Conv2dPfS_S_iiii:
	.zero		936


//--------------------- .nv.constant0._Z21cudaConvolutionMatrixPfS_S_iiii --------------------------
	.section	.nv.constant0._Z21cudaConvolutionMatrixPfS_S_iiii,"a",@progbits
	.sectionflags	@""
	.align	4
.nv.constant0._Z21cudaConvolutionMatrixPfS_S_iiii:
	.zero		936


//--------------------- SYMBOLS --------------------------

	.type		.nv.reservedSmem.offset0,@object
	.size		.nv.reservedSmem.offset0,0x4
	.type		malloc,@function
